	.target	sm_90a

	.elftype	@"ET_EXEC"


//--------------------- .note.nv.tkinfo           --------------------------
	.section	.note.nv.tkinfo,"",@"SHT_NOTE"
	.sectionflags	@"SHF_NOTE_NV_TKINFO"
	.tkinfo
        /*0018*/ 	.word	0x00000002
        /*0030*/ 	.string	""
        /*0030*/ 	.string	"ptxas"
        /*0030*/ 	.string	"Cuda compilation tools, release 13.0, V13.0.88"
        /*0030*/ 	.string	"Build cuda_13.0.r13.0/compiler.36424714_0"
        /*0030*/ 	.string	"-arch sm_90a -m 64 "



//--------------------- .note.nv.cuinfo           --------------------------
	.section	.note.nv.cuinfo,"",@"SHT_NOTE"
	.sectionflags	@"SHF_NOTE_NV_CUINFO"
        /*0018*/ 	.short	0x0002
        /*001a*/ 	.short	0x005a
        /*001c*/ 	.short	0x0082
	.zero		2


//--------------------- .nv.info                  --------------------------
	.section	.nv.info,"",@"SHT_CUDA_INFO"
	.align	4


	//----- nvinfo : EIATTR_REGCOUNT
	.align		4
        /*0000*/ 	.byte	0x04, 0x2f
        /*0002*/ 	.short	(.L_12 - .L_11)
	.align		4
.L_11:
        /*0004*/ 	.word	index@(_ZN7cutlass13device_kernelINS_4gemm6kernel13GemmUniversalIN4cute5tupleIJiiiiEEENS1_10collective13CollectiveMmaINS1_37MainloopSm90TmaGmmaWarpSpecializedFP8ILi4ENS5_IJNS4_1CILi1EEESB_SB_EEENS1_35KernelTmaWarpSpecializedCooperativeEEENS5_IJNSA_ILi192EEENSA_ILi224EEENSA_ILi128EEEEEENS_12float_e4m3_tENS5_IJlSB_lEEESJ_SK_NS4_8TiledMMAINS4_8MMA_AtomIJNS4_4SM904GMMA30MMA_64x32x32_F32E4M3E4M3_SS_TNILNSO_7ScaleInE1ELSQ_1EEEEEENS4_6LayoutINS5_IJNSA_ILi2EEESB_SB_EEENS5_IJSB_NSA_ILi0EEESW_EEEEENS5_IJNS4_10UnderscoreESZ_SZ_EEEEENS4_13SM90_TMA_LOADENS4_14ComposedLayoutINS4_7SwizzleILi3ELi4ELi3EEENS4_18smem_ptr_flag_bitsILi8EEENST_INS5_IJNSA_ILi8EEESH_EEENS5_IJSH_SB_EEEEEEEvNS4_8identityES12_S1C_vS1D_EENS_8epilogue10collective6detail29Sm90TmaWarpSpecializedAdapterINS1G_15DefaultEpilogueISJ_SK_SK_NS1F_6thread17LinearCombinationISJ_Li1EffLNS1K_9ScaleType4KindE0ELNS_15FloatRoundStyleE2ESJ_EENS1_15EpilogueDefaultEEEEEvvEEEEvNT_6ParamsE)
        /*0008*/ 	.word	0x000000a8


	//----- nvinfo : EIATTR_FRAME_SIZE
	.align		4
.L_12:
        /*000c*/ 	.byte	0x04, 0x11
        /*000e*/ 	.short	(.L_14 - .L_13)
	.align		4
.L_13:
        /*0010*/ 	.word	index@(_ZN7cutlass13device_kernelINS_4gemm6kernel13GemmUniversalIN4cute5tupleIJiiiiEEENS1_10collective13CollectiveMmaINS1_37MainloopSm90TmaGmmaWarpSpecializedFP8ILi4ENS5_IJNS4_1CILi1EEESB_SB_EEENS1_35KernelTmaWarpSpecializedCooperativeEEENS5_IJNSA_ILi192EEENSA_ILi224EEENSA_ILi128EEEEEENS_12float_e4m3_tENS5_IJlSB_lEEESJ_SK_NS4_8TiledMMAINS4_8MMA_AtomIJNS4_4SM904GMMA30MMA_64x32x32_F32E4M3E4M3_SS_TNILNSO_7ScaleInE1ELSQ_1EEEEEENS4_6LayoutINS5_IJNSA_ILi2EEESB_SB_EEENS5_IJSB_NSA_ILi0EEESW_EEEEENS5_IJNS4_10UnderscoreESZ_SZ_EEEEENS4_13SM90_TMA_LOADENS4_14ComposedLayoutINS4_7SwizzleILi3ELi4ELi3EEENS4_18smem_ptr_flag_bitsILi8EEENST_INS5_IJNSA_ILi8EEESH_EEENS5_IJSH_SB_EEEEEEEvNS4_8identityES12_S1C_vS1D_EENS_8epilogue10collective6detail29Sm90TmaWarpSpecializedAdapterINS1G_15DefaultEpilogueISJ_SK_SK_NS1F_6thread17LinearCombinationISJ_Li1EffLNS1K_9ScaleType4KindE0ELNS_15FloatRoundStyleE2ESJ_EENS1_15EpilogueDefaultEEEEEvvEEEEvNT_6ParamsE)
        /*0014*/ 	.word	0x000005c8


	//----- nvinfo : EIATTR_MIN_STACK_SIZE
	.align		4
.L_14:
        /*0018*/ 	.byte	0x04, 0x12
        /*001a*/ 	.short	(.L_16 - .L_15)
	.align		4
.L_15:
        /*001c*/ 	.word	index@(_ZN7cutlass13device_kernelINS_4gemm6kernel13GemmUniversalIN4cute5tupleIJiiiiEEENS1_10collective13CollectiveMmaINS1_37MainloopSm90TmaGmmaWarpSpecializedFP8ILi4ENS5_IJNS4_1CILi1EEESB_SB_EEENS1_35KernelTmaWarpSpecializedCooperativeEEENS5_IJNSA_ILi192EEENSA_ILi224EEENSA_ILi128EEEEEENS_12float_e4m3_tENS5_IJlSB_lEEESJ_SK_NS4_8TiledMMAINS4_8MMA_AtomIJNS4_4SM904GMMA30MMA_64x32x32_F32E4M3E4M3_SS_TNILNSO_7ScaleInE1ELSQ_1EEEEEENS4_6LayoutINS5_IJNSA_ILi2EEESB_SB_EEENS5_IJSB_NSA_ILi0EEESW_EEEEENS5_IJNS4_10UnderscoreESZ_SZ_EEEEENS4_13SM90_TMA_LOADENS4_14ComposedLayoutINS4_7SwizzleILi3ELi4ELi3EEENS4_18smem_ptr_flag_bitsILi8EEENST_INS5_IJNSA_ILi8EEESH_EEENS5_IJSH_SB_EEEEEEEvNS4_8identityES12_S1C_vS1D_EENS_8epilogue10collective6detail29Sm90TmaWarpSpecializedAdapterINS1G_15DefaultEpilogueISJ_SK_SK_NS1F_6thread17LinearCombinationISJ_Li1EffLNS1K_9ScaleType4KindE0ELNS_15FloatRoundStyleE2ESJ_EENS1_15EpilogueDefaultEEEEEvvEEEEvNT_6ParamsE)
        /*0020*/ 	.word	0x000005c8
.L_16:


//--------------------- .nv.compat                --------------------------
	.section	.nv.compat,"",@"SHT_CUDA_COMPAT_INFO"
	.align	4
        /*0000*/ 	.byte	0x02, 0x09, 0x01, 0x00, 0x02, 0x02, 0x04, 0x00, 0x02, 0x05, 0x05, 0x00, 0x03, 0x07, 0x01, 0x01
        /*0010*/ 	.byte	0x02, 0x03, 0x01, 0x00, 0x02, 0x06, 0x01, 0x00, 0x04, 0x0b, 0x08, 0x00, 0x00, 0x00, 0x00, 0x00
        /*0020*/ 	.byte	0x00, 0x00, 0x00, 0x00


//--------------------- .nv.info._ZN7cutlass13device_kernelINS_4gemm6kernel13GemmUniversalIN4cute5tupleIJiiiiEEENS1_10collective13CollectiveMmaINS1_37MainloopSm90TmaGmmaWarpSpecializedFP8ILi4ENS5_IJNS4_1CILi1EEESB_SB_EEENS1_35KernelTmaWarpSpecializedCooperativeEEENS5_IJNSA_ILi192EEENSA_ILi224EEENSA_ILi128EEEEEENS_12float_e4m3_tENS5_IJlSB_lEEESJ_SK_NS4_8TiledMMAINS4_8MMA_AtomIJNS4_4SM904GMMA30MMA_64x32x32_F32E4M3E4M3_SS_TNILNSO_7ScaleInE1ELSQ_1EEEEEENS4_6LayoutINS5_IJNSA_ILi2EEESB_SB_EEENS5_IJSB_NSA_ILi0EEESW_EEEEENS5_IJNS4_10UnderscoreESZ_SZ_EEEEENS4_13SM90_TMA_LOADENS4_14ComposedLayoutINS4_7SwizzleILi3ELi4ELi3EEENS4_18smem_ptr_flag_bitsILi8EEENST_INS5_IJNSA_ILi8EEESH_EEENS5_IJSH_SB_EEEEEEEvNS4_8identityES12_S1C_vS1D_EENS_8epilogue10collective6detail29Sm90TmaWarpSpecializedAdapterINS1G_15DefaultEpilogueISJ_SK_SK_NS1F_6thread17LinearCombinationISJ_Li1EffLNS1K_9ScaleType4KindE0ELNS_15FloatRoundStyleE2ESJ_EENS1_15EpilogueDefaultEEEEEvvEEEEvNT_6ParamsE --------------------------
	.section	.nv.info._ZN7cutlass13device_kernelINS_4gemm6kernel13GemmUniversalIN4cute5tupleIJiiiiEEENS1_10collective13CollectiveMmaINS1_37MainloopSm90TmaGmmaWarpSpecializedFP8ILi4ENS5_IJNS4_1CILi1EEESB_SB_EEENS1_35KernelTmaWarpSpecializedCooperativeEEENS5_IJNSA_ILi192EEENSA_ILi224EEENSA_ILi128EEEEEENS_12float_e4m3_tENS5_IJlSB_lEEESJ_SK_NS4_8TiledMMAINS4_8MMA_AtomIJNS4_4SM904GMMA30MMA_64x32x32_F32E4M3E4M3_SS_TNILNSO_7ScaleInE1ELSQ_1EEEEEENS4_6LayoutINS5_IJNSA_ILi2EEESB_SB_EEENS5_IJSB_NSA_ILi0EEESW_EEEEENS5_IJNS4_10UnderscoreESZ_SZ_EEEEENS4_13SM90_TMA_LOADENS4_14ComposedLayoutINS4_7SwizzleILi3ELi4ELi3EEENS4_18smem_ptr_flag_bitsILi8EEENST_INS5_IJNSA_ILi8EEESH_EEENS5_IJSH_SB_EEEEEEEvNS4_8identityES12_S1C_vS1D_EENS_8epilogue10collective6detail29Sm90TmaWarpSpecializedAdapterINS1G_15DefaultEpilogueISJ_SK_SK_NS1F_6thread17LinearCombinationISJ_Li1EffLNS1K_9ScaleType4KindE0ELNS_15FloatRoundStyleE2ESJ_EENS1_15EpilogueDefaultEEEEEvvEEEEvNT_6ParamsE,"",@"SHT_CUDA_INFO"
	.sectionflags	@""
	.align	4


	//----- nvinfo : EIATTR_CUDA_API_VERSION
	.align		4
        /*0000*/ 	.byte	0x04, 0x37
        /*0002*/ 	.short	(.L_18 - .L_17)
.L_17:
        /*0004*/ 	.word	0x00000082


	//----- nvinfo : EIATTR_KPARAM_INFO
	.align		4
.L_18:
        /*0008*/ 	.byte	0x04, 0x17
        /*000a*/ 	.short	(.L_20 - .L_19)
.L_19:
        /*000c*/ 	.word	0x00000000
        /*0010*/ 	.short	0x0000
        /*0012*/ 	.short	0x0070
        /*0014*/ 	.byte	0x00, 0xf0, 0x01, 0x10


	//----- nvinfo : EIATTR_SPARSE_MMA_MASK
	.align		4
.L_20:
        /*0018*/ 	.byte	0x03, 0x50
        /*001a*/ 	.short	0x0000


	//----- nvinfo : EIATTR_MAXREG_COUNT
	.align		4
        /*001c*/ 	.byte	0x03, 0x1b
        /*001e*/ 	.short	0x00a8


	//----- nvinfo : EIATTR_NUM_BARRIERS
	.align		4
        /*0020*/ 	.byte	0x02, 0x4c
        /*0022*/ 	.byte	0x01
	.zero		1


	//----- nvinfo : EIATTR_ANNOTATIONS
	.align		4
        /*0024*/ 	.byte	0x04, 0x55
        /*0026*/ 	.short	(.L_22 - .L_21)


	//   ....[0]....
.L_21:
        /*0028*/ 	.word	0x00000001
        /*002c*/ 	.byte	0x90, 0x05, 0x00, 0x00, 0x01, 0x00, 0x00, 0x00, 0xb0, 0x05, 0x00, 0x00, 0x01, 0x00, 0x00, 0x00
        /* <DEDUP_REMOVED lines=1123> */
        /*466c*/ 	.byte	0x60, 0x21, 0x02, 0x00, 0x01, 0x00, 0x00, 0x00, 0xb0, 0x21, 0x02, 0x00


	//----- nvinfo : EIATTR_MERCURY_ISA_VERSION
	.align		4
.L_22:
        /*4678*/ 	.byte	0x03, 0x5f
        /*467a*/ 	.short	0x0101


	//----- nvinfo : EIATTR_INT_WARP_WIDE_INSTR_OFFSETS
	.align		4
        /*467c*/ 	.byte	0x04, 0x31
        /*467e*/ 	.short	(.L_24 - .L_23)


	//   ....[0]....
.L_23:
        /*4680*/ 	.word	0x00000480


	//   ....[1]....
        /*4684*/ 	.word	0x000004a0


	//   ....[2]....
        /*4688*/ 	.word	0x000005a0


	//----- nvinfo : EIATTR_COOP_GROUP_MASK_REGIDS
	.align		4
.L_24:
        /*468c*/ 	.byte	0x04, 0x29
        /*468e*/ 	.short	(.L_26 - .L_25)


	//   ....[0]....
.L_25:
        /*4690*/ 	.word	0xffffffff


	//   ....[1]....
        /*4694*/ 	.word	0xffffffff


	//   ....[2]....
        /*4698*/ 	.word	0xffffffff


	//   ....[3]....
        /*469c*/ 	.word	0xffffffff


	//   ....[4]....
        /*46a0*/ 	.word	0xffffffff


	//----- nvinfo : EIATTR_COOP_GROUP_INSTR_OFFSETS
	.align		4
.L_26:
        /*46a4*/ 	.byte	0x04, 0x28
        /*46a6*/ 	.short	(.L_28 - .L_27)


	//   ....[0]....
.L_27:
        /*46a8*/ 	.word	0x00000070


	//   ....[1]....
        /*46ac*/ 	.word	0x00000080


	//   ....[2]....
        /*46b0*/ 	.word	0x000001a0


	//   ....[3]....
        /*46b4*/ 	.word	0x000003c0


	//   ....[4]....
        /*46b8*/ 	.word	0x00002300


	//----- nvinfo : EIATTR_REG_RECONFIG
	.align		4
.L_28:
        /*46bc*/ 	.byte	0x01, 0x54
	.zero		2


	//----- nvinfo : EIATTR_MBARRIER_INSTR_OFFSETS
	.align		4
        /*46c0*/ 	.byte	0x04, 0x39
        /*46c2*/ 	.short	(.L_30 - .L_29)


	//   ....[0]....
.L_29:
        /*46c4*/ 	.word	0x00000320
        /*46c8*/ 	.word	0x000000ff
        /*46cc*/ 	.word	0x00000000
        /*46d0*/ 	.short	0x0100
        /*46d2*/ 	.byte	0x0a
	.zero		1


	//   ....[1]....
        /*46d4*/ 	.word	0x00000330
        /*46d8*/ 	.word	0x000000ff
        /*46dc*/ 	.word	0x00000020
        /*46e0*/ 	.short	0x0100
        /*46e2*/ 	.byte	0x0a
	.zero		1


	//   ....[2]....
        /*46e4*/ 	.word	0x00000340
        /*46e8*/ 	.word	0x000000ff
        /*46ec*/ 	.word	0x00000008
        /*46f0*/ 	.short	0x0100
        /*46f2*/ 	.byte	0x0a
	.zero		1


	//   ....[3]....
        /*46f4*/ 	.word	0x00000350
        /*46f8*/ 	.word	0x000000ff
        /*46fc*/ 	.word	0x00000028
        /*4700*/ 	.short	0x0100
        /*4702*/ 	.byte	0x0a
	.zero		1


	//   ....[4]....
        /*4704*/ 	.word	0x00000360
        /*4708*/ 	.word	0x000000ff
        /*470c*/ 	.word	0x00000010
        /*4710*/ 	.short	0x0100
        /*4712*/ 	.byte	0x0a
	.zero		1


	//   ....[5]....
        /*4714*/ 	.word	0x00000370
        /*4718*/ 	.word	0x000000ff
        /*471c*/ 	.word	0x00000030
        /*4720*/ 	.short	0x0100
        /*4722*/ 	.byte	0x0a
	.zero		1


	//   ....[6]....
        /*4724*/ 	.word	0x00000380
        /*4728*/ 	.word	0x000000ff
        /*472c*/ 	.word	0x00000018
        /*4730*/ 	.short	0x0100
        /*4732*/ 	.byte	0x0a
	.zero		1


	//   ....[7]....
        /*4734*/ 	.word	0x00000390
        /*4738*/ 	.word	0x000000ff
        /*473c*/ 	.word	0x00000038
        /*4740*/ 	.short	0x0100
        /*4742*/ 	.byte	0x0a
	.zero		1


	//   ....[8]....
        /*4744*/ 	.word	0x000005d0
        /*4748*/ 	.word	0x000000ff
        /*474c*/ 	.word	0x00000050
        /*4750*/ 	.short	0x0100
        /*4752*/ 	.byte	0x08
	.zero		1


	//   ....[9]....
        /*4754*/ 	.word	0x000005e0
        /*4758*/ 	.word	0x000000ff
        /*475c*/ 	.word	0x00000058
        /*4760*/ 	.short	0x0100
        /*4762*/ 	.byte	0x08
	.zero		1


	//   ....[10]....
        /*4764*/ 	.word	0x00002700
        /*4768*/ 	.word	0x000000ff
        /*476c*/ 	.word	0x00000000
        /*4770*/ 	.short	0x010a
        /*4772*/ 	.byte	0x0c
	.zero		1


	//   ....[11]....
        /*4774*/ 	.word	0x00002760
        /*4778*/ 	.word	0x000000ff
        /*477c*/ 	.word	0x00000000
        /*4780*/ 	.short	0x010a
        /*4782*/ 	.byte	0x0c
	.zero		1


	//   ....[12]....
        /*4784*/ 	.word	0x00006f80
        /*4788*/ 	.word	0x000000ff
        /*478c*/ 	.word	0x00000000
        /*4790*/ 	.short	0x010a
        /*4792*/ 	.byte	0x0e
	.zero		1


	//   ....[13]....
        /*4794*/ 	.word	0x00006fc0
        /*4798*/ 	.word	0x000000ff
        /*479c*/ 	.word	0x00000000
        /*47a0*/ 	.short	0x010a
        /*47a2*/ 	.byte	0x0e
	.zero		1


	//   ....[14]....
        /*47a4*/ 	.word	0x0000c810
        /*47a8*/ 	.word	0x000000ff
        /*47ac*/ 	.word	0x00000000
        /*47b0*/ 	.short	0x0101
        /*47b2*/ 	.byte	0x0d
	.zero		1


	//   ....[15]....
        /*47b4*/ 	.word	0x0000f5c0
        /*47b8*/ 	.word	0x000000ff
        /*47bc*/ 	.word	0x00000000
        /*47c0*/ 	.short	0x0101
        /*47c2*/ 	.byte	0x06
	.zero		1


	//   ....[16]....
        /*47c4*/ 	.word	0x000213d0
        /*47c8*/ 	.word	0x0000000c
        /*47cc*/ 	.word	0x00000020
        /*47d0*/ 	.short	0x010a
        /*47d2*/ 	.byte	0x3f
	.zero		1


	//   ....[17]....
        /*47d4*/ 	.word	0x00021790
        /*47d8*/ 	.word	0x00000003
        /*47dc*/ 	.word	0x00000058
        /*47e0*/ 	.short	0x0101
        /*47e2*/ 	.byte	0x3f
	.zero		1


	//   ....[18]....
        /*47e4*/ 	.word	0x00021f00
        /*47e8*/ 	.word	0x00000007
        /*47ec*/ 	.word	0x00000000
        /*47f0*/ 	.short	0x010a
        /*47f2*/ 	.byte	0x3f
	.zero		1


	//   ....[19]....
        /*47f4*/ 	.word	0x00021f80
        /*47f8*/ 	.word	0x00000009
        /*47fc*/ 	.word	0x00000000
        /*4800*/ 	.short	0x010a
        /*4802*/ 	.byte	0x3f
	.zero		1


	//   ....[20]....
        /*4804*/ 	.word	0x00022010
        /*4808*/ 	.word	0x00000006
        /*480c*/ 	.word	0x00000000
        /*4810*/ 	.short	0x010a
        /*4812*/ 	.byte	0x3f
	.zero		1


	//   ....[21]....
        /*4814*/ 	.word	0x000220a0
        /*4818*/ 	.word	0x00000003
        /*481c*/ 	.word	0x00000000
        /*4820*/ 	.short	0x010a
        /*4822*/ 	.byte	0x3f
	.zero		1


	//   ....[22]....
        /*4824*/ 	.word	0x00022110
        /*4828*/ 	.word	0x00000003
        /*482c*/ 	.word	0x00000000
        /*4830*/ 	.short	0x010a
        /*4832*/ 	.byte	0x3f
	.zero		1


	//   ....[23]....
        /*4834*/ 	.word	0x00022180
        /*4838*/ 	.word	0x00000000
        /*483c*/ 	.word	0x00000000
        /*4840*/ 	.short	0x010a
        /*4842*/ 	.byte	0x3f
	.zero		1


	//   ....[24]....
        /*4844*/ 	.word	0x00022260
        /*4848*/ 	.word	0x0000000c
        /*484c*/ 	.word	0x00000020
        /*4850*/ 	.short	0x010a
        /*4852*/ 	.byte	0x3f
	.zero		1


	//   ....[25]....
        /*4854*/ 	.word	0x00022340
        /*4858*/ 	.word	0x00000007
        /*485c*/ 	.word	0x00000000
        /*4860*/ 	.short	0x010a
        /*4862*/ 	.byte	0x3f
	.zero		1


	//   ....[26]....
        /*4864*/ 	.word	0x00022390
        /*4868*/ 	.word	0x00000009
        /*486c*/ 	.word	0x00000000
        /*4870*/ 	.short	0x010a
        /*4872*/ 	.byte	0x3f
	.zero		1


	//   ....[27]....
        /*4874*/ 	.word	0x000223e0
        /*4878*/ 	.word	0x00000006
        /*487c*/ 	.word	0x00000000
        /*4880*/ 	.short	0x010a
        /*4882*/ 	.byte	0x3f
	.zero		1


	//----- nvinfo : EIATTR_NUM_MBARRIERS
	.align		4
.L_30:
        /*4884*/ 	.byte	0x03, 0x38
        /*4886*/ 	.short	0x000a


	//----- nvinfo : EIATTR_EXIT_INSTR_OFFSETS
	.align		4
        /*4888*/ 	.byte	0x04, 0x1c
        /*488a*/ 	.short	(.L_32 - .L_31)


	//   ....[0]....
.L_31:
        /*488c*/ 	.word	0x00000640


	//   ....[1]....
        /*4890*/ 	.word	0x00000fa0


	//   ....[2]....
        /*4894*/ 	.word	0x000209f0


	//   ....[3]....
        /*4898*/ 	.word	0x00021060


	//   ....[4]....
        /*489c*/ 	.word	0x000220f0


	//----- nvinfo : EIATTR_MAX_THREADS
	.align		4
.L_32:
        /*48a0*/ 	.byte	0x04, 0x05
        /*48a2*/ 	.short	(.L_34 - .L_33)
.L_33:
        /*48a4*/ 	.word	0x00000180
        /*48a8*/ 	.word	0x00000001
        /*48ac*/ 	.word	0x00000001


	//----- nvinfo : EIATTR_CRS_STACK_SIZE
	.align		4
.L_34:
        /*48b0*/ 	.byte	0x04, 0x1e
        /*48b2*/ 	.short	(.L_36 - .L_35)
.L_35:
        /*48b4*/ 	.word	0x00000000


	//----- nvinfo : EIATTR_CBANK_PARAM_SIZE
	.align		4
.L_36:
        /*48b8*/ 	.byte	0x03, 0x19
        /*48ba*/ 	.short	0x0470


	//----- nvinfo : EIATTR_PARAM_CBANK
	.align		4
        /*48bc*/ 	.byte	0x04, 0x0a
        /*48be*/ 	.short	(.L_38 - .L_37)
	.align		4
.L_37:
        /*48c0*/ 	.word	index@(.nv.constant0._ZN7cutlass13device_kernelINS_4gemm6kernel13GemmUniversalIN4cute5tupleIJiiiiEEENS1_10collective13CollectiveMmaINS1_37MainloopSm90TmaGmmaWarpSpecializedFP8ILi4ENS5_IJNS4_1CILi1EEESB_SB_EEENS1_35KernelTmaWarpSpecializedCooperativeEEENS5_IJNSA_ILi192EEENSA_ILi224EEENSA_ILi128EEEEEENS_12float_e4m3_tENS5_IJlSB_lEEESJ_SK_NS4_8TiledMMAINS4_8MMA_AtomIJNS4_4SM904GMMA30MMA_64x32x32_F32E4M3E4M3_SS_TNILNSO_7ScaleInE1ELSQ_1EEEEEENS4_6LayoutINS5_IJNSA_ILi2EEESB_SB_EEENS5_IJSB_NSA_ILi0EEESW_EEEEENS5_IJNS4_10UnderscoreESZ_SZ_EEEEENS4_13SM90_TMA_LOADENS4_14ComposedLayoutINS4_7SwizzleILi3ELi4ELi3EEENS4_18smem_ptr_flag_bitsILi8EEENST_INS5_IJNSA_ILi8EEESH_EEENS5_IJSH_SB_EEEEEEEvNS4_8identityES12_S1C_vS1D_EENS_8epilogue10collective6detail29Sm90TmaWarpSpecializedAdapterINS1G_15DefaultEpilogueISJ_SK_SK_NS1F_6thread17LinearCombinationISJ_Li1EffLNS1K_9ScaleType4KindE0ELNS_15FloatRoundStyleE2ESJ_EENS1_15EpilogueDefaultEEEEEvvEEEEvNT_6ParamsE)
        /*48c4*/ 	.short	0x0210
        /*48c6*/ 	.short	0x0470


	//----- nvinfo : EIATTR_SW_WAR
	.align		4
.L_38:
        /*48c8*/ 	.byte	0x04, 0x36
        /*48ca*/ 	.short	(.L_40 - .L_39)
.L_39:
        /*48cc*/ 	.word	0x00000008
.L_40:


//--------------------- .nv.callgraph             --------------------------
	.section	.nv.callgraph,"",@"SHT_CUDA_CALLGRAPH"
	.align	4
	.sectionentsize	8
	.align		4
        /*0000*/ 	.word	0x00000000
	.align		4
        /*0004*/ 	.word	0xffffffff
	.align		4
        /*0008*/ 	.word	0x00000000
	.align		4
        /*000c*/ 	.word	0xfffffffe
	.align		4
        /*0010*/ 	.word	0x00000000
	.align		4
        /*0014*/ 	.word	0xfffffffd
	.align		4
        /*0018*/ 	.word	0x00000000
	.align		4
        /*001c*/ 	.word	0xfffffffc


//--------------------- .nv.constant4             --------------------------
	.section	.nv.constant4,"a",@progbits
	.align	8
	.align		8
.nv.constant4:
        /*0000*/ 	.dword	_ZN39_INTERNAL_b88c7527_4_k_cu_51e426d9_46184cuda3std3__45__cpo5beginE
	.align		8
        /*0008*/ 	.dword	_ZN39_INTERNAL_b88c7527_4_k_cu_51e426d9_46184cuda3std3__45__cpo3endE
	.align		8
        /*0010*/ 	.dword	_ZN39_INTERNAL_b88c7527_4_k_cu_51e426d9_46184cuda3std3__45__cpo6cbeginE
	.align		8
        /*0018*/ 	.dword	_ZN39_INTERNAL_b88c7527_4_k_cu_51e426d9_46184cuda3std3__45__cpo4cendE
	.align		8
        /*0020*/ 	.dword	_ZN39_INTERNAL_b88c7527_4_k_cu_51e426d9_46184cuda3std3__441_GLOBAL__N__b88c7527_4_k_cu_51e426d9_46186ignoreE
	.align		8
        /*0028*/ 	.dword	_ZN39_INTERNAL_b88c7527_4_k_cu_51e426d9_46184cuda3std3__419piecewise_constructE
	.align		8
        /*0030*/ 	.dword	_ZN39_INTERNAL_b88c7527_4_k_cu_51e426d9_46184cuda3std3__48in_placeE
	.align		8
        /*0038*/ 	.dword	_ZN39_INTERNAL_b88c7527_4_k_cu_51e426d9_46184cuda3std6ranges3__45__cpo4swapE
	.align		8
        /*0040*/ 	.dword	_ZN39_INTERNAL_b88c7527_4_k_cu_51e426d9_46184cuda3std6ranges3__45__cpo9iter_moveE
	.align		8
        /*0048*/ 	.dword	_ZN39_INTERNAL_b88c7527_4_k_cu_51e426d9_46184cute7productE
	.align		8
        /*0050*/ 	.dword	_ZN39_INTERNAL_b88c7527_4_k_cu_51e426d9_46184cute1_E


//--------------------- .text._ZN7cutlass13device_kernelINS_4gemm6kernel13GemmUniversalIN4cute5tupleIJiiiiEEENS1_10collective13CollectiveMmaINS1_37MainloopSm90TmaGmmaWarpSpecializedFP8ILi4ENS5_IJNS4_1CILi1EEESB_SB_EEENS1_35KernelTmaWarpSpecializedCooperativeEEENS5_IJNSA_ILi192EEENSA_ILi224EEENSA_ILi128EEEEEENS_12float_e4m3_tENS5_IJlSB_lEEESJ_SK_NS4_8TiledMMAINS4_8MMA_AtomIJNS4_4SM904GMMA30MMA_64x32x32_F32E4M3E4M3_SS_TNILNSO_7ScaleInE1ELSQ_1EEEEEENS4_6LayoutINS5_IJNSA_ILi2EEESB_SB_EEENS5_IJSB_NSA_ILi0EEESW_EEEEENS5_IJNS4_10UnderscoreESZ_SZ_EEEEENS4_13SM90_TMA_LOADENS4_14ComposedLayoutINS4_7SwizzleILi3ELi4ELi3EEENS4_18smem_ptr_flag_bitsILi8EEENST_INS5_IJNSA_ILi8EEESH_EEENS5_IJSH_SB_EEEEEEEvNS4_8identityES12_S1C_vS1D_EENS_8epilogue10collective6detail29Sm90TmaWarpSpecializedAdapterINS1G_15DefaultEpilogueISJ_SK_SK_NS1F_6thread17LinearCombinationISJ_Li1EffLNS1K_9ScaleType4KindE0ELNS_15FloatRoundStyleE2ESJ_EENS1_15EpilogueDefaultEEEEEvvEEEEvNT_6ParamsE --------------------------
	.section	.text._ZN7cutlass13device_kernelINS_4gemm6kernel13GemmUniversalIN4cute5tupleIJiiiiEEENS1_10collective13CollectiveMmaINS1_37MainloopSm90TmaGmmaWarpSpecializedFP8ILi4ENS5_IJNS4_1CILi1EEESB_SB_EEENS1_35KernelTmaWarpSpecializedCooperativeEEENS5_IJNSA_ILi192EEENSA_ILi224EEENSA_ILi128EEEEEENS_12float_e4m3_tENS5_IJlSB_lEEESJ_SK_NS4_8TiledMMAINS4_8MMA_AtomIJNS4_4SM904GMMA30MMA_64x32x32_F32E4M3E4M3_SS_TNILNSO_7ScaleInE1ELSQ_1EEEEEENS4_6LayoutINS5_IJNSA_ILi2EEESB_SB_EEENS5_IJSB_NSA_ILi0EEESW_EEEEENS5_IJNS4_10UnderscoreESZ_SZ_EEEEENS4_13SM90_TMA_LOADENS4_14ComposedLayoutINS4_7SwizzleILi3ELi4ELi3EEENS4_18smem_ptr_flag_bitsILi8EEENST_INS5_IJNSA_ILi8EEESH_EEENS5_IJSH_SB_EEEEEEEvNS4_8identityES12_S1C_vS1D_EENS_8epilogue10collective6detail29Sm90TmaWarpSpecializedAdapterINS1G_15DefaultEpilogueISJ_SK_SK_NS1F_6thread17LinearCombinationISJ_Li1EffLNS1K_9ScaleType4KindE0ELNS_15FloatRoundStyleE2ESJ_EENS1_15EpilogueDefaultEEEEEvvEEEEvNT_6ParamsE,"ax",@progbits
	.align	128
.text._ZN7cutlass13device_kernelINS_4gemm6kernel13GemmUniversalIN4cute5tupleIJiiiiEEENS1_10collective13CollectiveMmaINS1_37MainloopSm90TmaGmmaWarpSpecializedFP8ILi4ENS5_IJNS4_1CILi1EEESB_SB_EEENS1_35KernelTmaWarpSpecializedCooperativeEEENS5_IJNSA_ILi192EEENSA_ILi224EEENSA_ILi128EEEEEENS_12float_e4m3_tENS5_IJlSB_lEEESJ_SK_NS4_8TiledMMAINS4_8MMA_AtomIJNS4_4SM904GMMA30MMA_64x32x32_F32E4M3E4M3_SS_TNILNSO_7ScaleInE1ELSQ_1EEEEEENS4_6LayoutINS5_IJNSA_ILi2EEESB_SB_EEENS5_IJSB_NSA_ILi0EEESW_EEEEENS5_IJNS4_10UnderscoreESZ_SZ_EEEEENS4_13SM90_TMA_LOADENS4_14ComposedLayoutINS4_7SwizzleILi3ELi4ELi3EEENS4_18smem_ptr_flag_bitsILi8EEENST_INS5_IJNSA_ILi8EEESH_EEENS5_IJSH_SB_EEEEEEEvNS4_8identityES12_S1C_vS1D_EENS_8epilogue10collective6detail29Sm90TmaWarpSpecializedAdapterINS1G_15DefaultEpilogueISJ_SK_SK_NS1F_6thread17LinearCombinationISJ_Li1EffLNS1K_9ScaleType4KindE0ELNS_15FloatRoundStyleE2ESJ_EENS1_15EpilogueDefaultEEEEEvvEEEEvNT_6ParamsE:
        .type           _ZN7cutlass13device_kernelINS_4gemm6kernel13GemmUniversalIN4cute5tupleIJiiiiEEENS1_10collective13CollectiveMmaINS1_37MainloopSm90TmaGmmaWarpSpecializedFP8ILi4ENS5_IJNS4_1CILi1EEESB_SB_EEENS1_35KernelTmaWarpSpecializedCooperativeEEENS5_IJNSA_ILi192EEENSA_ILi224EEENSA_ILi128EEEEEENS_12float_e4m3_tENS5_IJlSB_lEEESJ_SK_NS4_8TiledMMAINS4_8MMA_AtomIJNS4_4SM904GMMA30MMA_64x32x32_F32E4M3E4M3_SS_TNILNSO_7ScaleInE1ELSQ_1EEEEEENS4_6LayoutINS5_IJNSA_ILi2EEESB_SB_EEENS5_IJSB_NSA_ILi0EEESW_EEEEENS5_IJNS4_10UnderscoreESZ_SZ_EEEEENS4_13SM90_TMA_LOADENS4_14ComposedLayoutINS4_7SwizzleILi3ELi4ELi3EEENS4_18smem_ptr_flag_bitsILi8EEENST_INS5_IJNSA_ILi8EEESH_EEENS5_IJSH_SB_EEEEEEEvNS4_8identityES12_S1C_vS1D_EENS_8epilogue10collective6detail29Sm90TmaWarpSpecializedAdapterINS1G_15DefaultEpilogueISJ_SK_SK_NS1F_6thread17LinearCombinationISJ_Li1EffLNS1K_9ScaleType4KindE0ELNS_15FloatRoundStyleE2ESJ_EENS1_15EpilogueDefaultEEEEEvvEEEEvNT_6ParamsE,@function
        .size           _ZN7cutlass13device_kernelINS_4gemm6kernel13GemmUniversalIN4cute5tupleIJiiiiEEENS1_10collective13CollectiveMmaINS1_37MainloopSm90TmaGmmaWarpSpecializedFP8ILi4ENS5_IJNS4_1CILi1EEESB_SB_EEENS1_35KernelTmaWarpSpecializedCooperativeEEENS5_IJNSA_ILi192EEENSA_ILi224EEENSA_ILi128EEEEEENS_12float_e4m3_tENS5_IJlSB_lEEESJ_SK_NS4_8TiledMMAINS4_8MMA_AtomIJNS4_4SM904GMMA30MMA_64x32x32_F32E4M3E4M3_SS_TNILNSO_7ScaleInE1ELSQ_1EEEEEENS4_6LayoutINS5_IJNSA_ILi2EEESB_SB_EEENS5_IJSB_NSA_ILi0EEESW_EEEEENS5_IJNS4_10UnderscoreESZ_SZ_EEEEENS4_13SM90_TMA_LOADENS4_14ComposedLayoutINS4_7SwizzleILi3ELi4ELi3EEENS4_18smem_ptr_flag_bitsILi8EEENST_INS5_IJNSA_ILi8EEESH_EEENS5_IJSH_SB_EEEEEEEvNS4_8identityES12_S1C_vS1D_EENS_8epilogue10collective6detail29Sm90TmaWarpSpecializedAdapterINS1G_15DefaultEpilogueISJ_SK_SK_NS1F_6thread17LinearCombinationISJ_Li1EffLNS1K_9ScaleType4KindE0ELNS_15FloatRoundStyleE2ESJ_EENS1_15EpilogueDefaultEEEEEvvEEEEvNT_6ParamsE,(.L_x_521 - _ZN7cutlass13device_kernelINS_4gemm6kernel13GemmUniversalIN4cute5tupleIJiiiiEEENS1_10collective13CollectiveMmaINS1_37MainloopSm90TmaGmmaWarpSpecializedFP8ILi4ENS5_IJNS4_1CILi1EEESB_SB_EEENS1_35KernelTmaWarpSpecializedCooperativeEEENS5_IJNSA_ILi192EEENSA_ILi224EEENSA_ILi128EEEEEENS_12float_e4m3_tENS5_IJlSB_lEEESJ_SK_NS4_8TiledMMAINS4_8MMA_AtomIJNS4_4SM904GMMA30MMA_64x32x32_F32E4M3E4M3_SS_TNILNSO_7ScaleInE1ELSQ_1EEEEEENS4_6LayoutINS5_IJNSA_ILi2EEESB_SB_EEENS5_IJSB_NSA_ILi0EEESW_EEEEENS5_IJNS4_10UnderscoreESZ_SZ_EEEEENS4_13SM90_TMA_LOADENS4_14ComposedLayoutINS4_7SwizzleILi3ELi4ELi3EEENS4_18smem_ptr_flag_bitsILi8EEENST_INS5_IJNSA_ILi8EEESH_EEENS5_IJSH_SB_EEEEEEEvNS4_8identityES12_S1C_vS1D_EENS_8epilogue10collective6detail29Sm90TmaWarpSpecializedAdapterINS1G_15DefaultEpilogueISJ_SK_SK_NS1F_6thread17LinearCombinationISJ_Li1EffLNS1K_9ScaleType4KindE0ELNS_15FloatRoundStyleE2ESJ_EENS1_15EpilogueDefaultEEEEEvvEEEEvNT_6ParamsE)
        .other          _ZN7cutlass13device_kernelINS_4gemm6kernel13GemmUniversalIN4cute5tupleIJiiiiEEENS1_10collective13CollectiveMmaINS1_37MainloopSm90TmaGmmaWarpSpecializedFP8ILi4ENS5_IJNS4_1CILi1EEESB_SB_EEENS1_35KernelTmaWarpSpecializedCooperativeEEENS5_IJNSA_ILi192EEENSA_ILi224EEENSA_ILi128EEEEEENS_12float_e4m3_tENS5_IJlSB_lEEESJ_SK_NS4_8TiledMMAINS4_8MMA_AtomIJNS4_4SM904GMMA30MMA_64x32x32_F32E4M3E4M3_SS_TNILNSO_7ScaleInE1ELSQ_1EEEEEENS4_6LayoutINS5_IJNSA_ILi2EEESB_SB_EEENS5_IJSB_NSA_ILi0EEESW_EEEEENS5_IJNS4_10UnderscoreESZ_SZ_EEEEENS4_13SM90_TMA_LOADENS4_14ComposedLayoutINS4_7SwizzleILi3ELi4ELi3EEENS4_18smem_ptr_flag_bitsILi8EEENST_INS5_IJNSA_ILi8EEESH_EEENS5_IJSH_SB_EEEEEEEvNS4_8identityES12_S1C_vS1D_EENS_8epilogue10collective6detail29Sm90TmaWarpSpecializedAdapterINS1G_15DefaultEpilogueISJ_SK_SK_NS1F_6thread17LinearCombinationISJ_Li1EffLNS1K_9ScaleType4KindE0ELNS_15FloatRoundStyleE2ESJ_EENS1_15EpilogueDefaultEEEEEvvEEEEvNT_6ParamsE,@"STO_CUDA_ENTRY STV_DEFAULT"
_ZN7cutlass13device_kernelINS_4gemm6kernel13GemmUniversalIN4cute5tupleIJiiiiEEENS1_10collective13CollectiveMmaINS1_37MainloopSm90TmaGmmaWarpSpecializedFP8ILi4ENS5_IJNS4_1CILi1EEESB_SB_EEENS1_35KernelTmaWarpSpecializedCooperativeEEENS5_IJNSA_ILi192EEENSA_ILi224EEENSA_ILi128EEEEEENS_12float_e4m3_tENS5_IJlSB_lEEESJ_SK_NS4_8TiledMMAINS4_8MMA_AtomIJNS4_4SM904GMMA30MMA_64x32x32_F32E4M3E4M3_SS_TNILNSO_7ScaleInE1ELSQ_1EEEEEENS4_6LayoutINS5_IJNSA_ILi2EEESB_SB_EEENS5_IJSB_NSA_ILi0EEESW_EEEEENS5_IJNS4_10UnderscoreESZ_SZ_EEEEENS4_13SM90_TMA_LOADENS4_14ComposedLayoutINS4_7SwizzleILi3ELi4ELi3EEENS4_18smem_ptr_flag_bitsILi8EEENST_INS5_IJNSA_ILi8EEESH_EEENS5_IJSH_SB_EEEEEEEvNS4_8identityES12_S1C_vS1D_EENS_8epilogue10collective6detail29Sm90TmaWarpSpecializedAdapterINS1G_15DefaultEpilogueISJ_SK_SK_NS1F_6thread17LinearCombinationISJ_Li1EffLNS1K_9ScaleType4KindE0ELNS_15FloatRoundStyleE2ESJ_EENS1_15EpilogueDefaultEEEEEvvEEEEvNT_6ParamsE:
[----:B------:R-:W0:Y:S02]  /*0000*/  LDC R1, c[0x0][0x28] ;  /* 0x00000a00ff017b82 */ /* 0x000e240000000800 */
[----:B0-----:R-:W-:Y:S01]  /*0010*/  VIADD R1, R1, 0xfffffa38 ;  /* 0xfffffa3801017836 */ /* 0x001fe20000000000 */
[----:B------:R-:W0:Y:S01]  /*0020*/  S2R R2, SR_TID.X ;  /* 0x0000000000027919 */ /* 0x000e220000002100 */
[----:B------:R-:W-:Y:S01]  /*0030*/  ELECT P0, URZ, PT ;  /* 0x00000000003f782f */ /* 0x000fe20003800000 */
[----:B------:R-:W-:Y:S01]  /*0040*/  BSSY B0, `(.L_x_0) ;  /* 0x0000015000007945 */ /* 0x000fe20003800000 */
[--C-:B0-----:R-:W-:Y:S02]  /*0050*/  SHF.R.U32.HI R0, RZ, 0x5, R2.reuse ;  /* 0x00000005ff007819 */ /* 0x101fe40000011602 */
[----:B------:R-:W-:-:S03]  /*0060*/  SHF.R.U32.HI R2, RZ, 0x7, R2 ;  /* 0x00000007ff027819 */ /* 0x000fc60000011602 */
[----:B------:R-:W0:Y:S04]  /*0070*/  SHFL.IDX PT, R3, R0, RZ, 0x1f ;  /* 0x00001fff00037589 */ /* 0x000e2800000e0000 */
[----:B------:R-:W1:Y:S01]  /*0080*/  SHFL.IDX PT, R2, R2, RZ, 0x1f ;  /* 0x00001fff02027589 */ /* 0x000e6200000e0000 */
[----:B0-----:R-:W-:Y:S02]  /*0090*/  R2UR UR4, R3 ;  /* 0x00000000030472ca */ /* 0x001fe400000e0000 */
[----:B-1----:R-:W-:-:S11]  /*00a0*/  R2UR UR8, R2 ;  /* 0x00000000020872ca */ /* 0x002fd600000e0000 */
[----:B------:R-:W-:Y:S02]  /*00b0*/  USHF.R.S32.HI UR5, URZ, 0x1f, UR4 ;  /* 0x0000001f3f057899 */ /* 0x000fe40008011404 */
[----:B------:R-:W-:Y:S02]  /*00c0*/  ISETP.NE.OR P0, PT, RZ, UR4, !P0 ;  /* 0x00000004ff007c0c */ /* 0x000fe4000c705670 */
[----:B------:R-:W-:-:S04]  /*00d0*/  ULEA.HI UR5, UR5, UR4, URZ, 0x2 ;  /* 0x0000000405057291 */ /* 0x000fc8000f8f103f */
[----:B------:R-:W-:-:S04]  /*00e0*/  ULOP3.LUT UR5, UR5, 0xfffffffc, URZ, 0xc0, !UPT ;  /* 0xfffffffc05057892 */ /* 0x000fc8000f8ec03f */
[----:B------:R-:W-:-:S03]  /*00f0*/  UIADD3 UR6, UR4, -UR5, URZ ;  /* 0x8000000504067290 */ /* 0x000fc6000fffe03f */
[----:B------:R-:W-:Y:S09]  /*0100*/  @P0 BRA `(.L_x_1) ;  /* 0x0000000000200947 */ /* 0x000ff20003800000 */
[----:B------:R-:W-:Y:S02]  /*0110*/  ULDC.64 UR4, c[0x0][0x198] ;  /* 0x0000660000047ab9 */ /* 0x000fe40000000a00 */
[----:B------:R-:W-:Y:S02]  /*0120*/  UIADD3 UR10, UP0, UR4, 0xf0, URZ ;  /* 0x000000f0040a7890 */ /* 0x000fe4000ff1e03f */
[----:B------:R-:W-:Y:S02]  /*0130*/  UIADD3 UR4, UP1, UR4, 0x1f0, URZ ;  /* 0x000001f004047890 */ /* 0x000fe4000ff3e03f */
[----:B------:R-:W-:Y:S02]  /*0140*/  UIADD3.X UR11, URZ, UR5, URZ, UP0, !UPT ;  /* 0x000000053f0b7290 */ /* 0x000fe400087fe43f */
[----:B------:R-:W-:-:S07]  /*0150*/  UIADD3.X UR5, URZ, UR5, URZ, UP1, !UPT ;  /* 0x000000053f057290 */ /* 0x000fce0008ffe43f */
[----:B------:R0:W-:Y:S02]  /*0160*/  UTMACCTL.PF [UR10] ;  /* 0x000000000a0079b9 */ /* 0x0001e40008040000 */
[----:B------:R0:W-:Y:S02]  /*0170*/  UTMACCTL.PF [UR4] ;  /* 0x00000000040079b9 */ /* 0x0001e40008040000 */
[----:B0-----:R-:W-:Y:S01]  /*0180*/  NOP ;  /* 0x0000000000007918 */ /* 0x001fe20000000000 */
.L_x_1:
[----:B------:R-:W-:Y:S05]  /*0190*/  BSYNC B0 ;  /* 0x0000000000007941 */ /* 0x000fea0003800000 */
.L_x_0:
[----:B------:R-:W0:Y:S01]  /*01a0*/  SHFL.IDX PT, R2, R0, RZ, 0x1f ;  /* 0x00001fff00027589 */ /* 0x000e2200000e0000 */
[----:B------:R-:W-:Y:S01]  /*01b0*/  UISETP.NE.AND UP0, UPT, UR6, 0x3, UPT ;  /* 0x000000030600788c */ /* 0x000fe2000bf05270 */
[----:B------:R-:W-:Y:S01]  /*01c0*/  ISETP.NE.AND P1, PT, RZ, UR8, PT ;  /* 0x00000008ff007c0c */ /* 0x000fe2000bf25270 */
[----:B------:R-:W-:Y:S02]  /*01d0*/  UIADD3 UR11, UR8, -0x1, URZ ;  /* 0xffffffff080b7890 */ /* 0x000fe4000fffe03f */
[----:B------:R-:W-:Y:S02]  /*01e0*/  UISETP.EQ.OR UP0, UPT, UR6, URZ, !UP0 ;  /* 0x0000003f0600728c */ /* 0x000fe4000c702670 */
[----:B------:R-:W-:Y:S02]  /*01f0*/  UISETP.GE.U32.AND UP1, UPT, UR11, 0x2, UPT ;  /* 0x000000020b00788c */ /* 0x000fe4000bf26070 */
[----:B------:R-:W-:-:S04]  /*0200*/  UISETP.EQ.AND UP0, UPT, UR8, URZ, UP0 ;  /* 0x0000003f0800728c */ /* 0x000fc80008702270 */
[----:B------:R-:W-:-:S04]  /*0210*/  USEL UR7, URZ, 0x1, !UP0 ;  /* 0x000000013f077887 */ /* 0x000fc8000c000000 */
[----:B------:R-:W-:Y:S01]  /*0220*/  USEL UR7, UR7, 0x2, UP1 ;  /* 0x0000000207077887 */ /* 0x000fe20008800000 */
[----:B0-----:R-:W-:-:S13]  /*0230*/  ISETP.NE.AND P0, PT, R2, RZ, PT ;  /* 0x000000ff0200720c */ /* 0x001fda0003f05270 */
[----:B------:R-:W-:Y:S05]  /*0240*/  @P0 BRA `(.L_x_2) ;  /* 0x0000000000580947 */ /* 0x000fea0003800000 */
[----:B------:R-:W0:Y:S01]  /*0250*/  S2UR UR10, SR_CgaCtaId ;  /* 0x00000000000a79c3 */ /* 0x000e220000008800 */
[----:B------:R-:W-:Y:S01]  /*0260*/  UMOV UR4, 0x400 ;  /* 0x0000040000047882 */ /* 0x000fe20000000000 */
[----:B------:R-:W-:Y:S01]  /*0270*/  UMOV UR5, 0x1 ;  /* 0x0000000100057882 */ /* 0x000fe20000000000 */
[----:B------:R-:W-:Y:S01]  /*0280*/  UMOV UR8, 0x100 ;  /* 0x0000010000087882 */ /* 0x000fe20000000000 */
[----:B------:R-:W-:Y:S01]  /*0290*/  ELECT P0, URZ, PT ;  /* 0x00000000003f782f */ /* 0x000fe20003800000 */
[----:B------:R-:W-:-:S04]  /*02a0*/  UIADD3 UR8, -UR8, 0x100000, URZ ;  /* 0x0010000008087890 */ /* 0x000fc8000fffe13f */
[----:B------:R-:W-:Y:S02]  /*02b0*/  USHF.L.U32 UR9, UR8, 0xb, URZ ;  /* 0x0000000b08097899 */ /* 0x000fe4000800063f */
[----:B------:R-:W-:Y:S02]  /*02c0*/  USHF.L.U32 UR8, UR8, 0x1, URZ ;  /* 0x0000000108087899 */ /* 0x000fe4000800063f */
[----:B0-----:R-:W-:Y:S02]  /*02d0*/  ULEA UR10, UR10, UR4, 0x18 ;  /* 0x000000040a0a7291 */ /* 0x001fe4000f8ec03f */
[----:B------:R-:W-:-:S04]  /*02e0*/  UIADD3 UR4, -UR5, 0x100000, URZ ;  /* 0x0010000005047890 */ /* 0x000fc8000fffe13f */
[----:B------:R-:W-:Y:S02]  /*02f0*/  USHF.L.U32 UR5, UR4, 0xb, URZ ;  /* 0x0000000b04057899 */ /* 0x000fe4000800063f */
[----:B------:R-:W-:Y:S01]  /*0300*/  USHF.L.U32 UR4, UR4, 0x1, URZ ;  /* 0x0000000104047899 */ /* 0x000fe2000800063f */
[----:B------:R-:W0:Y:S11]  /*0310*/  FENCE.VIEW.ASYNC.S ;  /* 0x00000000000073c6 */ /* 0x000e360000000000 */
[----:B0-----:R0:W1:Y:S01]  /*0320*/  SYNCS.EXCH.64 URZ, [UR10], UR4 ;  /* 0x000000040a3f75b2 */ /* 0x0010620008000100 */
[----:B------:R0:W2:Y:S01]  /*0330*/  SYNCS.EXCH.64 URZ, [UR10+0x20], UR8 ;  /* 0x000020080a3f75b2 */ /* 0x0000a20008000100 */
[----:B------:R0:W3:Y:S01]  /*0340*/  SYNCS.EXCH.64 URZ, [UR10+0x8], UR4 ;  /* 0x000008040a3f75b2 */ /* 0x0000e20008000100 */
[----:B------:R0:W4:Y:S01]  /*0350*/  SYNCS.EXCH.64 URZ, [UR10+0x28], UR8 ;  /* 0x000028080a3f75b2 */ /* 0x0001220008000100 */
[----:B------:R0:W0:Y:S01]  /*0360*/  SYNCS.EXCH.64 URZ, [UR10+0x10], UR4 ;  /* 0x000010040a3f75b2 */ /* 0x0000220008000100 */
[----:B------:R0:W0:Y:S01]  /*0370*/  SYNCS.EXCH.64 URZ, [UR10+0x30], UR8 ;  /* 0x000030080a3f75b2 */ /* 0x0000220008000100 */
[----:B------:R0:W0:Y:S01]  /*0380*/  SYNCS.EXCH.64 URZ, [UR10+0x18], UR4 ;  /* 0x000018040a3f75b2 */ /* 0x0000220008000100 */
[----:B------:R0:W0:Y:S01]  /*0390*/  SYNCS.EXCH.64 URZ, [UR10+0x38], UR8 ;  /* 0x000038080a3f75b2 */ /* 0x0000220008000100 */
[----:B------:R-:W-:Y:S01]  /*03a0*/  NOP ;  /* 0x0000000000007918 */ /* 0x000fe20000000000 */
.L_x_2:
[----:B------:R-:W5:Y:S01]  /*03b0*/  LDC R2, c[0x0][0x65c] ;  /* 0x00019700ff027b82 */ /* 0x000f620000000800 */
[----:B------:R-:W1:Y:S01]  /*03c0*/  SHFL.IDX PT, R0, R0, RZ, 0x1f ;  /* 0x00001fff00007589 */ /* 0x000e6200000e0000 */
[----:B------:R-:W-:Y:S01]  /*03d0*/  ELECT P0, URZ, PT ;  /* 0x00000000003f782f */ /* 0x000fe20003800000 */
[----:B------:R-:W-:Y:S01]  /*03e0*/  IMAD.MOV.U32 R3, RZ, RZ, RZ ;  /* 0x000000ffff037224 */ /* 0x000fe200078e00ff */
[----:B0-----:R-:W-:Y:S01]  /*03f0*/  UMOV UR4, 0x20 ;  /* 0x0000002000047882 */ /* 0x001fe20000000000 */
[----:B------:R-:W0:Y:S01]  /*0400*/  S2R R10, SR_CTAID.Y ;  /* 0x00000000000a7919 */ /* 0x000e220000002600 */
[----:B------:R-:W-:Y:S01]  /*0410*/  NOP ;  /* 0x0000000000007918 */ /* 0x000fe20000000000 */
[----:B------:R-:W-:Y:S01]  /*0420*/  NOP ;  /* 0x0000000000007918 */ /* 0x000fe20000000000 */
[----:B-----5:R-:W-:Y:S02]  /*0430*/  ISETP.NE.AND P4, PT, R2, 0x1, PT ;  /* 0x000000010200780c */ /* 0x020fe40003f85270 */
[----:B------:R-:W5:Y:S01]  /*0440*/  S2R R2, SR_CTAID.X ;  /* 0x0000000000027919 */ /* 0x000f620000002500 */
[----:B-1----:R-:W-:-:S10]  /*0450*/  ISETP.NE.OR P0, PT, R0, RZ, !P0 ;  /* 0x000000ff0000720c */ /* 0x002fd40004705670 */
[----:B------:R-:W5:Y:S01]  /*0460*/  @P4 LDC R7, c[0x0][0x10] ;  /* 0x00000400ff074b82 */ /* 0x000f620000000800 */
[----:B0-----:R-:W-:Y:S02]  /*0470*/  @P4 IMAD.MOV.U32 R4, RZ, RZ, R10 ;  /* 0x000000ffff044224 */ /* 0x001fe400078e000a */
[----:B------:R-:W-:Y:S01]  /*0480*/  VOTEU.ALL UP0, P0 ;  /* 0x00000000003f7886 */ /* 0x000fe20000000000 */
[----:B------:R-:W-:Y:S01]  /*0490*/  @P4 IMAD.MOV.U32 R5, RZ, RZ, RZ ;  /* 0x000000ffff054224 */ /* 0x000fe200078e00ff */
[----:B------:R-:W-:Y:S01]  /*04a0*/  VOTEU.ALL UP1, P0 ;  /* 0x00000000003f7886 */ /* 0x000fe20000020000 */
[----:B------:R-:W-:Y:S02]  /*04b0*/  @P4 IMAD.MOV.U32 R11, RZ, RZ, RZ ;  /* 0x000000ffff0b4224 */ /* 0x000fe400078e00ff */
[----:B------:R-:W0:Y:S01]  /*04c0*/  @!P4 LDC R9, c[0x0][0xc] ;  /* 0x00000300ff09cb82 */ /* 0x000e220000000800 */
[----:B------:R-:W-:Y:S01]  /*04d0*/  @!UP0 UMOV UR8, 0x400 ;  /* 0x0000040000088882 */ /* 0x000fe20000000000 */
[----:B------:R-:W-:-:S04]  /*04e0*/  @!UP0 UIADD3 UR4, -UR4, 0x100000, URZ ;  /* 0x0010000004048890 */ /* 0x000fc8000fffe13f */
[----:B------:R-:W-:Y:S02]  /*04f0*/  @!UP0 USHF.L.U32 UR5, UR4, 0xb, URZ ;  /* 0x0000000b04058899 */ /* 0x000fe4000800063f */
[----:B------:R-:W-:Y:S01]  /*0500*/  @!UP0 USHF.L.U32 UR4, UR4, 0x1, URZ ;  /* 0x0000000104048899 */ /* 0x000fe2000800063f */
[----:B------:R-:W1:Y:S01]  /*0510*/  @!UP0 S2UR UR9, SR_CgaCtaId ;  /* 0x00000000000989c3 */ /* 0x000e620000008800 */
[----:B-----5:R-:W-:-:S04]  /*0520*/  @P4 IMAD.WIDE.U32 R6, R2, R7, R4 ;  /* 0x0000000702064225 */ /* 0x020fc800078e0004 */
[----:B------:R-:W-:Y:S02]  /*0530*/  @P4 IMAD.MOV.U32 R14, RZ, RZ, R6 ;  /* 0x000000ffff0e4224 */ /* 0x000fe400078e0006 */
[----:B------:R-:W-:Y:S02]  /*0540*/  @P4 IMAD.IADD R15, R7, 0x1, R11 ;  /* 0x00000001070f4824 */ /* 0x000fe400078e020b */
[----:B0-----:R-:W-:-:S04]  /*0550*/  @!P4 IMAD.WIDE.U32 R4, R9, R10, R2 ;  /* 0x0000000a0904c225 */ /* 0x001fc800078e0002 */
[----:B------:R-:W-:Y:S02]  /*0560*/  @!P4 IMAD.MOV.U32 R14, RZ, RZ, R4 ;  /* 0x000000ffff0ec224 */ /* 0x000fe400078e0004 */
[----:B------:R-:W-:Y:S01]  /*0570*/  @!P4 IMAD.MOV.U32 R15, RZ, RZ, R5 ;  /* 0x000000ffff0fc224 */ /* 0x000fe200078e0005 */
[----:B-1----:R-:W-:Y:S02]  /*0580*/  @!UP0 ULEA UR8, UR9, UR8, 0x18 ;  /* 0x0000000809088291 */ /* 0x002fe4000f8ec03f */
[----:B------:R0:W-:Y:S01]  /*0590*/  STL [R1+0x374], R14 ;  /* 0x0003740e01007387 */ /* 0x0001e20000100800 */
[----:B------:R-:W-:-:S03]  /*05a0*/  VOTEU.ALL UP0, P0 ;  /* 0x00000000003f7886 */ /* 0x000fc60000000000 */
[----:B------:R0:W-:Y:S04]  /*05b0*/  STL [R1+0x370], R15 ;  /* 0x0003700f01007387 */ /* 0x0001e80000100800 */
[----:B------:R-:W1:Y:S02]  /*05c0*/  FENCE.VIEW.ASYNC.S ;  /* 0x00000000000073c6 */ /* 0x000e640000000000 */
[----:B-1----:R0:W2:Y:S01]  /*05d0*/  @!UP0 SYNCS.EXCH.64 URZ, [UR8+0x50], UR4 ;  /* 0x00005004083f85b2 */ /* 0x0020a20008000100 */
[----:B------:R0:W2:Y:S01]  /*05e0*/  @!UP1 SYNCS.EXCH.64 URZ, [UR8+0x58], UR4 ;  /* 0x00005804083f95b2 */ /* 0x0000a20008000100 */
[----:B------:R-:W-:Y:S01]  /*05f0*/  NOP ;  /* 0x0000000000007918 */ /* 0x000fe20000000000 */
[----:B--234-:R-:W-:Y:S06]  /*0600*/  BAR.SYNC.DEFER_BLOCKING 0x0 ;  /* 0x0000000000007b1d */ /* 0x01cfec0000010000 */
[----:B0-----:R-:W-:Y:S05]  /*0610*/  @!P1 BRA `(.L_x_3) ;  /* 0x0000020000f89947 */ /* 0x001fea0003800000 */
[----:B------:R-:W-:-:S06]  /*0620*/  UISETP.GT.U32.AND UP0, UPT, UR11, 0x1, UPT ;  /* 0x000000010b00788c */ /* 0x000fcc000bf04070 */
[----:B------:R-:W-:-:S13]  /*0630*/  PLOP3.LUT P0, PT, PT, PT, UP0, 0x80, 0x0 ;  /* 0x000000000000781c */ /* 0x000fda0003f0f008 */
[----:B------:R-:W-:Y:S05]  /*0640*/  @P0 EXIT ;  /* 0x000000000000094d */ /* 0x000fea0003800000 */
[----:B------:R-:W-:Y:S01]  /*0650*/  IMAD.MOV.U32 R5, RZ, RZ, -0x1 ;  /* 0xffffffffff057424 */ /* 0x000fe200078e00ff */
[----:B------:R-:W-:Y:S01]  /*0660*/  ULDC.64 UR4, c[0x0][0x650] ;  /* 0x0001940000047ab9 */ /* 0x000fe20000000a00 */
[----:B------:R-:W-:Y:S01]  /*0670*/  IMAD.MOV.U32 R4, RZ, RZ, -0x1 ;  /* 0xffffffffff047424 */ /* 0x000fe200078e00ff */
[----:B------:R-:W-:Y:S01]  /*0680*/  ISETP.GE.U32.AND P0, PT, R14, UR4, PT ;  /* 0x000000040e007c0c */ /* 0x000fe2000bf06070 */
[----:B------:R-:W-:Y:S01]  /*0690*/  UMOV UR42, 0xffffffff ;  /* 0xffffffff002a7882 */ /* 0x000fe20000000000 */
[----:B------:R0:W-:Y:S01]  /*06a0*/  STL [R1+0x37c], R5 ;  /* 0x00037c0501007387 */ /* 0x0001e20000100800 */
[----:B------:R-:W-:Y:S02]  /*06b0*/  PRMT R0, RZ, 0x7610, R0 ;  /* 0x00007610ff007816 */ /* 0x000fe40000000000 */
[----:B------:R-:W-:Y:S01]  /*06c0*/  ISETP.GE.U32.AND.EX P0, PT, R15, UR5, PT, P0 ;  /* 0x000000050f007c0c */ /* 0x000fe2000bf06100 */
[----:B------:R0:W-:-:S12]  /*06d0*/  STL [R1+0x378], R4 ;  /* 0x0003780401007387 */ /* 0x0001d80000100800 */
[----:B0-----:R-:W-:Y:S05]  /*06e0*/  @P0 BRA `(.L_x_4) ;  /* 0x00000004006c0947 */ /* 0x001fea0003800000 */
[----:B------:R-:W-:Y:S01]  /*06f0*/  ULDC.64 UR14, c[0x0][0x628] ;  /* 0x00018a00000e7ab9 */ /* 0x000fe20000000a00 */
[----:B------:R-:W0:Y:S01]  /*0700*/  LDC.64 R12, c[0x0][0x620] ;  /* 0x00018800ff0c7b82 */ /* 0x000e220000000a00 */
[----:B------:R-:W-:Y:S01]  /*0710*/  ISETP.NE.U32.AND P0, PT, RZ, UR14, PT ;  /* 0x0000000eff007c0c */ /* 0x000fe2000bf05070 */
[----:B------:R-:W-:Y:S01]  /*0720*/  ULDC UR13, c[0x0][0x630] ;  /* 0x00018c00000d7ab9 */ /* 0x000fe20000000800 */
[----:B------:R-:W-:Y:S02]  /*0730*/  R2UR UR4, R14 ;  /* 0x000000000e0472ca */ /* 0x000fe400000e0000 */
[----:B------:R-:W-:Y:S02]  /*0740*/  ISETP.NE.AND.EX P0, PT, RZ, UR15, PT, P0 ;  /* 0x0000000fff007c0c */ /* 0x000fe4000bf05300 */
[----:B------:R-:W-:-:S11]  /*0750*/  R2UR UR5, R15 ;  /* 0x000000000f0572ca */ /* 0x000fd600000e0000 */
[----:B------:R-:W-:Y:S05]  /*0760*/  @!P0 BRA `(.L_x_5) ;  /* 0x0000000000308947 */ /* 0x000fea0003800000 */
[----:B------:R-:W-:Y:S01]  /*0770*/  R2UR UR4, R14 ;  /* 0x000000000e0472ca */ /* 0x000fe200000e0000 */
[----:B------:R-:W-:Y:S01]  /*0780*/  ULDC UR6, c[0x0][0x634] ;  /* 0x00018d0000067ab9 */ /* 0x000fe20000000800 */
[----:B------:R-:W-:-:S11]  /*0790*/  R2UR UR12, R15 ;  /* 0x000000000f0c72ca */ /* 0x000fd600000e0000 */
[----:B------:R-:W-:-:S04]  /*07a0*/  UIADD3 UR6, UP0, UR4, UR6, URZ ;  /* 0x0000000604067290 */ /* 0x000fc8000ff1e03f */
[----:B------:R-:W-:-:S04]  /*07b0*/  UIADD3.X UR12, URZ, UR12, URZ, UP0, !UPT ;  /* 0x0000000c3f0c7290 */ /* 0x000fc800087fe43f */
[----:B------:R-:W-:-:S04]  /*07c0*/  UIMAD.WIDE.U32 UR4, UR12, UR14, URZ ;  /* 0x0000000e0c0472a5 */ /* 0x000fc8000f8e003f */
[----:B------:R-:W-:Y:S02]  /*07d0*/  UIMAD.WIDE.U32 UR8, UP0, UR6, UR15, UR4 ;  /* 0x0000000f060872a5 */ /* 0x000fe4000f800004 */
[----:B------:R-:W-:Y:S02]  /*07e0*/  UIMAD.WIDE.U32 UR4, UR6, UR14, URZ ;  /* 0x0000000e060472a5 */ /* 0x000fe4000f8e003f */
[----:B------:R-:W-:Y:S02]  /*07f0*/  UIADD3.X UR11, URZ, URZ, URZ, UP0, !UPT ;  /* 0x0000003f3f0b7290 */ /* 0x000fe400087fe43f */
[----:B------:R-:W-:Y:S01]  /*0800*/  UIADD3 URZ, UP0, UR5, UR8, URZ ;  /* 0x00000008053f7290 */ /* 0x000fe2000ff1e03f */
[----:B------:R-:W-:-:S03]  /*0810*/  UMOV UR10, UR9 ;  /* 0x00000009000a7c82 */ /* 0x000fc60008000000 */
[----:B------:R-:W-:-:S12]  /*0820*/  UIMAD.WIDE.U32.X UR4, UR12, UR15, UR10, UP0 ;  /* 0x0000000f0c0472a5 */ /* 0x000fd800080e040a */
.L_x_5:
[----:B------:R-:W-:Y:S01]  /*0830*/  USHF.R.U64 UR42, UR4, UR13, UR5 ;  /* 0x0000000d042a7299 */ /* 0x000fe20008001205 */
[----:B------:R-:W1:Y:S01]  /*0840*/  LDC R8, c[0x0][0x618] ;  /* 0x00018600ff087b82 */ /* 0x000e620000000800 */
[----:B------:R-:W-:Y:S01]  /*0850*/  USHF.R.U32.HI UR4, URZ, UR13, UR5 ;  /* 0x0000000d3f047299 */ /* 0x000fe20008011605 */
[----:B------:R-:W-:Y:S01]  /*0860*/  I2FP.F32.U32 R0, R2 ;  /* 0x0000000200007245 */ /* 0x000fe20000201000 */
[----:B------:R-:W-:Y:S01]  /*0870*/  IMAD.MOV.U32 R4, RZ, RZ, R14 ;  /* 0x000000ffff047224 */ /* 0x000fe200078e000e */
[----:B------:R-:W-:Y:S01]  /*0880*/  ULDC UR5, c[0x0][0x150] ;  /* 0x0000540000057ab9 */ /* 0x000fe20000000800 */
[----:B------:R-:W-:Y:S01]  /*0890*/  IADD3 R7, P0, RZ, -UR42, RZ ;  /* 0x8000002aff077c10 */ /* 0x000fe2000ff1e0ff */
[----:B------:R-:W-:Y:S02]  /*08a0*/  IMAD.MOV.U32 R5, RZ, RZ, R15 ;  /* 0x000000ffff057224 */ /* 0x000fe400078e000f */
[----:B------:R-:W-:Y:S01]  /*08b0*/  FMUL R0, R0, UR5 ;  /* 0x0000000500007c20 */ /* 0x000fe20008400000 */
[----:B------:R-:W2:Y:S01]  /*08c0*/  LDC.64 R20, c[0x0][0x640] ;  /* 0x00019000ff147b82 */ /* 0x000ea20000000a00 */
[----:B------:R-:W-:Y:S01]  /*08d0*/  IMAD.X R9, RZ, RZ, ~UR4, P0 ;  /* 0x80000004ff097e24 */ /* 0x000fe200080e06ff */
[----:B------:R-:W-:Y:S01]  /*08e0*/  ULDC UR4, c[0x0][0x154] ;  /* 0x0000550000047ab9 */ /* 0x000fe20000000800 */
[----:B0-----:R-:W-:-:S02]  /*08f0*/  IMAD.WIDE.U32 R4, R7, R12, R4 ;  /* 0x0000000c07047225 */ /* 0x001fc400078e0004 */
[----:B------:R-:W0:Y:S02]  /*0900*/  F2I.U32.TRUNC.NTZ R0, R0 ;  /* 0x0000000000007305 */ /* 0x000e24000020f000 */
[----:B------:R-:W-:Y:S01]  /*0910*/  IMAD R6, R9, R12, RZ ;  /* 0x0000000c09067224 */ /* 0x000fe200078e02ff */
[----:B------:R-:W3:Y:S03]  /*0920*/  LDC R3, c[0x0][0x144] ;  /* 0x00005100ff037b82 */ /* 0x000ee60000000800 */
[----:B------:R-:W-:-:S04]  /*0930*/  IMAD R7, R7, R13, R6 ;  /* 0x0000000d07077224 */ /* 0x000fc800078e0206 */
[----:B------:R-:W-:Y:S01]  /*0940*/  IMAD.IADD R5, R5, 0x1, R7 ;  /* 0x0000000105057824 */ /* 0x000fe200078e0207 */
[----:B------:R-:W4:Y:S01]  /*0950*/  LDC R14, c[0x0][0x608] ;  /* 0x00018200ff0e7b82 */ /* 0x000f220000000800 */
[----:B------:R-:W-:Y:S02]  /*0960*/  IMAD.MOV.U32 R7, RZ, RZ, -0x1 ;  /* 0xffffffffff077424 */ /* 0x000fe400078e00ff */
[----:B0-----:R-:W-:Y:S01]  /*0970*/  IMAD.MOV R6, RZ, RZ, -R0 ;  /* 0x000000ffff067224 */ /* 0x001fe200078e0a00 */
[----:B-1----:R-:W-:Y:S02]  /*0980*/  SHF.R.U64 R12, R4, R8, R5 ;  /* 0x00000008040c7219 */ /* 0x002fe40000001205 */
[----:B------:R-:W-:Y:S02]  /*0990*/  I2FP.F32.U32 R4, R10 ;  /* 0x0000000a00047245 */ /* 0x000fe40000201000 */
[----:B------:R-:W0:Y:S01]  /*09a0*/  LDC R18, c[0x0][0x658] ;  /* 0x00019600ff127b82 */ /* 0x000e220000000800 */
[----:B--2---:R-:W-:-:S02]  /*09b0*/  ISETP.NE.U32.AND P0, PT, R20, RZ, PT ;  /* 0x000000ff1400720c */ /* 0x004fc40003f05070 */
[----:B------:R-:W-:Y:S01]  /*09c0*/  FMUL R4, R4, UR4 ;  /* 0x0000000404047c20 */ /* 0x000fe20008400000 */
[----:B------:R-:W-:Y:S02]  /*09d0*/  SHF.R.U32.HI R5, RZ, R8, R5 ;  /* 0x00000008ff057219 */ /* 0x000fe40000011605 */
[----:B------:R-:W-:Y:S01]  /*09e0*/  ISETP.NE.AND.EX P0, PT, R21, RZ, PT, P0 ;  /* 0x000000ff1500720c */ /* 0x000fe20003f05300 */
[----:B------:R1:W2:Y:S01]  /*09f0*/  F2I.U32.TRUNC.NTZ R11, R4 ;  /* 0x00000004000b7305 */ /* 0x0002a2000020f000 */
[----:B------:R-:W1:Y:S01]  /*0a00*/  LDC R13, c[0x0][0x148] ;  /* 0x00005200ff0d7b82 */ /* 0x000e620000000800 */
[----:B---3--:R-:W-:-:S07]  /*0a10*/  IMAD R0, R3, R6, R2 ;  /* 0x0000000603007224 */ /* 0x008fce00078e0202 */
[----:B------:R-:W3:Y:S01]  /*0a20*/  LDC R16, c[0x0][0x600] ;  /* 0x00018000ff107b82 */ /* 0x000ee20000000800 */
[-CC-:B----4-:R-:W-:Y:S02]  /*0a30*/  SHF.R.U64 R24, R12, R14.reuse, R5.reuse ;  /* 0x0000000e0c187219 */ /* 0x190fe40000001205 */
[----:B------:R-:W-:Y:S01]  /*0a40*/  SHF.R.U32.HI R3, RZ, R14, R5 ;  /* 0x0000000eff037219 */ /* 0x000fe20000011605 */
[----:B------:R-:W-:-:S04]  /*0a50*/  IMAD.MOV.U32 R5, RZ, RZ, 0x1 ;  /* 0x00000001ff057424 */ /* 0x000fc800078e00ff */
[----:B------:R-:W4:Y:S01]  /*0a60*/  LDC R17, c[0x0][0x648] ;  /* 0x00019200ff117b82 */ /* 0x000f220000000800 */
[-C--:B0-----:R-:W-:Y:S02]  /*0a70*/  SHF.L.U32 R2, R7, R18.reuse, RZ ;  /* 0x0000001207027219 */ /* 0x081fe400000006ff */
[--C-:B------:R-:W-:Y:S02]  /*0a80*/  SHF.R.U64 R14, R24, R18, R3.reuse ;  /* 0x00000012180e7219 */ /* 0x100fe40000001203 */
[----:B------:R-:W-:Y:S02]  /*0a90*/  LOP3.LUT R9, RZ, R2, RZ, 0x33, !PT ;  /* 0x00000002ff097212 */ /* 0x000fe400078e33ff */
[-C--:B------:R-:W-:Y:S01]  /*0aa0*/  SHF.R.U32.HI R3, RZ, R18.reuse, R3 ;  /* 0x00000012ff037219 */ /* 0x080fe20000011603 */
[----:B------:R-:W0:Y:S01]  /*0ab0*/  LDC R19, c[0x0][0x638] ;  /* 0x00018e00ff137b82 */ /* 0x000e220000000800 */
[----:B------:R-:W-:Y:S01]  /*0ac0*/  SHF.L.U32 R8, R5, R18, RZ ;  /* 0x0000001205087219 */ /* 0x000fe200000006ff */
[----:B------:R-:W-:-:S06]  /*0ad0*/  IMAD.MOV.U32 R2, RZ, RZ, R14 ;  /* 0x000000ffff027224 */ /* 0x000fcc00078e000e */
[----:B------:R-:W0:Y:S01]  /*0ae0*/  LDC R22, c[0x0][0x610] ;  /* 0x00018400ff167b82 */ /* 0x000e220000000800 */
[----:B-12---:R-:W-:Y:S05]  /*0af0*/  @!P0 BRA `(.L_x_6) ;  /* 0x0000000000288947 */ /* 0x006fea0003800000 */
[----:B------:R-:W1:Y:S02]  /*0b00*/  LDC R7, c[0x0][0x64c] ;  /* 0x00019300ff077b82 */ /* 0x000e640000000800 */
[----:B-1----:R-:W-:-:S05]  /*0b10*/  IADD3 R7, P0, R14, R7, RZ ;  /* 0x000000070e077210 */ /* 0x002fca0007f1e0ff */
[----:B------:R-:W-:-:S04]  /*0b20*/  IMAD.X R15, RZ, RZ, R3, P0 ;  /* 0x000000ffff0f7224 */ /* 0x000fc800000e0603 */
[----:B------:R-:W-:-:S04]  /*0b30*/  IMAD.WIDE.U32 R2, R15, R20, RZ ;  /* 0x000000140f027225 */ /* 0x000fc800078e00ff */
[----:B------:R-:W-:-:S04]  /*0b40*/  IMAD.WIDE.U32 R4, P0, R7, R21, R2 ;  /* 0x0000001507047225 */ /* 0x000fc80007800002 */
[----:B------:R-:W-:-:S04]  /*0b50*/  IMAD.WIDE.U32 R2, R7, R20, RZ ;  /* 0x0000001407027225 */ /* 0x000fc800078e00ff */
[----:B------:R-:W-:Y:S01]  /*0b60*/  IMAD.X R7, RZ, RZ, RZ, P0 ;  /* 0x000000ffff077224 */ /* 0x000fe200000e06ff */
[----:B------:R-:W-:Y:S01]  /*0b70*/  IADD3 RZ, P0, R3, R4, RZ ;  /* 0x0000000403ff7210 */ /* 0x000fe20007f1e0ff */
[----:B------:R-:W-:-:S04]  /*0b80*/  IMAD.MOV.U32 R6, RZ, RZ, R5 ;  /* 0x000000ffff067224 */ /* 0x000fc800078e0005 */
[----:B------:R-:W-:-:S08]  /*0b90*/  IMAD.WIDE.U32.X R2, R15, R21, R6, P0 ;  /* 0x000000150f027225 */ /* 0x000fd000000e0406 */
.L_x_6:
[----:B----4-:R-:W-:Y:S01]  /*0ba0*/  SHF.R.U64 R2, R2, R17, R3 ;  /* 0x0000001102027219 */ /* 0x010fe20000001203 */
[----:B---3--:R-:W-:Y:S01]  /*0bb0*/  VIADD R3, R16, 0xffffffff ;  /* 0xffffffff10037836 */ /* 0x008fe20000000000 */
[----:B------:R-:W-:Y:S01]  /*0bc0*/  LOP3.LUT R9, R24, R9, RZ, 0xc0, !PT ;  /* 0x0000000918097212 */ /* 0x000fe200078ec0ff */
[----:B------:R-:W-:Y:S02]  /*0bd0*/  IMAD.MOV R11, RZ, RZ, -R11 ;  /* 0x000000ffff0b7224 */ /* 0x000fe400078e0a0b */
[----:B------:R-:W-:Y:S01]  /*0be0*/  IMAD.MOV R4, RZ, RZ, -R2 ;  /* 0x000000ffff047224 */ /* 0x000fe200078e0a02 */
[----:B------:R-:W-:Y:S01]  /*0bf0*/  LOP3.LUT R12, R12, R3, RZ, 0xc0, !PT ;  /* 0x000000030c0c7212 */ /* 0x000fe200078ec0ff */
[----:B------:R-:W-:Y:S02]  /*0c00*/  @P4 IMAD R0, R13, R11, R10 ;  /* 0x0000000b0d004224 */ /* 0x000fe400078e020a */
[----:B------:R-:W-:Y:S02]  /*0c10*/  IMAD R9, R8, R2, R9 ;  /* 0x0000000208097224 */ /* 0x000fe400078e0209 */
[----:B0-----:R-:W-:-:S02]  /*0c20*/  IMAD R3, R4, R19, R14 ;  /* 0x0000001304037224 */ /* 0x001fc400078e020e */
[----:B------:R-:W-:Y:S02]  /*0c30*/  IMAD R2, R9, R22, R0 ;  /* 0x0000001609027224 */ /* 0x000fe400078e0200 */
[----:B------:R-:W-:Y:S02]  /*0c40*/  IMAD R3, R3, R16, R12 ;  /* 0x0000001003037224 */ /* 0x000fe400078e020c */
[----:B------:R-:W-:-:S03]  /*0c50*/  IMAD.MOV.U32 R0, RZ, RZ, 0x1 ;  /* 0x00000001ff007424 */ /* 0x000fc600078e00ff */
[----:B------:R-:W-:Y:S02]  /*0c60*/  SEL R4, R3, R2, !P4 ;  /* 0x0000000203047207 */ /* 0x000fe40006000000 */
[----:B------:R-:W-:-:S03]  /*0c70*/  SEL R2, R2, R3, !P4 ;  /* 0x0000000302027207 */ /* 0x000fc60006000000 */
[----:B------:R0:W-:Y:S04]  /*0c80*/  STL [R1+0x378], R4 ;  /* 0x0003780401007387 */ /* 0x0001e80000100800 */
[----:B------:R0:W-:Y:S02]  /*0c90*/  STL [R1+0x37c], R2 ;  /* 0x00037c0201007387 */ /* 0x0001e40000100800 */
.L_x_4:
[----:B------:R-:W-:-:S08]  /*0ca0*/  NOP ;  /* 0x0000000000007918 */ /* 0x000fd00000000000 */
[----:B------:R-:W1:Y:S02]  /*0cb0*/  USETMAXREG.TRY_ALLOC.CTAPOOL UP0, 0xe8 ;  /* 0x000000e8000079c8 */ /* 0x000e640008000600 */
[----:B-1----:R-:W-:-:S13]  /*0cc0*/  PLOP3.LUT P0, PT, PT, PT, UP0, 0x80, 0x0 ;  /* 0x000000000000781c */ /* 0x002fda0003f0f008 */
[----:B------:R-:W-:Y:S05]  /*0cd0*/  @!P0 BRA `(.L_x_4) ;  /* 0xfffffffc00f08947 */ /* 0x000fea000383ffff */
[----:B------:R-:W-:Y:S01]  /*0ce0*/  ULDC.64 UR4, c[0x0][0x598] ;  /* 0x0001660000047ab9 */ /* 0x000fe20000000a00 */
[----:B------:R-:W-:Y:S01]  /*0cf0*/  ULDC.64 UR48, c[0x0][0x208] ;  /* 0x0000820000307ab9 */ /* 0x000fe20000000a00 */
[----:B------:R-:W-:-:S04]  /*0d00*/  ISETP.NE.U32.AND P0, PT, RZ, UR4, PT ;  /* 0x00000004ff007c0c */ /* 0x000fc8000bf05070 */
[----:B------:R-:W-:-:S13]  /*0d10*/  ISETP.NE.AND.EX P0, PT, RZ, UR5, PT, P0 ;  /* 0x00000005ff007c0c */ /* 0x000fda000bf05300 */
[----:B------:R-:W-:Y:S05]  /*0d20*/  @!P0 BRA `(.L_x_7) ;  /* 0x0000000000208947 */ /* 0x000fea0003800000 */
[----:B0-----:R-:W0:Y:S02]  /*0d30*/  LDC.64 R2, c[0x0][0x598] ;  /* 0x00016600ff027b82 */ /* 0x001e240000000a00 */
[----:B0-----:R-:W2:Y:S02]  /*0d40*/  LDG.E.64 R2, desc[UR48][R2.64] ;  /* 0x0000003002027981 */ /* 0x001ea4000c1e1b00 */
[----:B--2---:R-:W-:-:S04]  /*0d50*/  ISETP.NE.U32.AND P0, PT, R2, RZ, PT ;  /* 0x000000ff0200720c */ /* 0x004fc80003f05070 */
[----:B------:R-:W-:-:S13]  /*0d60*/  ISETP.NE.AND.EX P0, PT, R3, RZ, PT, P0 ;  /* 0x000000ff0300720c */ /* 0x000fda0003f05300 */
[----:B------:R-:W-:Y:S05]  /*0d70*/  @!P0 BRA `(.L_x_7) ;  /* 0x00000000000c8947 */ /* 0x000fea0003800000 */
[----:B------:R-:W2:Y:S02]  /*0d80*/  LD.E R2, desc[UR48][R2.64] ;  /* 0x0000003002027980 */ /* 0x000ea4000c101900 */
[----:B--2---:R-:W-:Y:S01]  /*0d90*/  R2UR UR41, R2 ;  /* 0x00000000022972ca */ /* 0x004fe200000e0000 */
[----:B------:R-:W-:-:S14]  /*0da0*/  BRA `(.L_x_8) ;  /* 0x0000000000247947 */ /* 0x000fdc0003800000 */
.L_x_7:
[----:B------:R-:W-:Y:S02]  /*0db0*/  ULDC.64 UR4, c[0x0][0x588] ;  /* 0x0001620000047ab9 */ /* 0x000fe40000000a00 */
[----:B------:R-:W-:-:S04]  /*0dc0*/  ISETP.NE.U32.AND P0, PT, RZ, UR4, PT ;  /* 0x00000004ff007c0c */ /* 0x000fc8000bf05070 */
[----:B------:R-:W-:-:S13]  /*0dd0*/  ISETP.NE.AND.EX P0, PT, RZ, UR5, PT, P0 ;  /* 0x00000005ff007c0c */ /* 0x000fda000bf05300 */
[----:B------:R-:W-:Y:S05]  /*0de0*/  @!P0 BRA `(.L_x_9) ;  /* 0x0000000000108947 */ /* 0x000fea0003800000 */
[----:B0-----:R-:W0:Y:S02]  /*0df0*/  LDC.64 R2, c[0x0][0x588] ;  /* 0x00016200ff027b82 */ /* 0x001e240000000a00 */
[----:B0-----:R-:W2:Y:S02]  /*0e00*/  LDG.E R2, desc[UR48][R2.64] ;  /* 0x0000003002027981 */ /* 0x001ea4000c1e1900 */
[----:B--2---:R-:W-:Y:S01]  /*0e10*/  R2UR UR41, R2 ;  /* 0x00000000022972ca */ /* 0x004fe200000e0000 */
[----:B------:R-:W-:-:S14]  /*0e20*/  BRA `(.L_x_8) ;  /* 0x0000000000047947 */ /* 0x000fdc0003800000 */
.L_x_9:
[----:B------:R-:W-:-:S05]  /*0e30*/  ULDC UR41, c[0x0][0x580] ;  /* 0x0001600000297ab9 */ /* 0x000fca0000000800 */
.L_x_8:
[----:B------:R-:W-:Y:S02]  /*0e40*/  ULDC.64 UR4, c[0x0][0x5a0] ;  /* 0x0001680000047ab9 */ /* 0x000fe40000000a00 */
        /* <DEDUP_REMOVED lines=11> */
.L_x_10:
        /* <DEDUP_REMOVED lines=8> */
.L_x_12:
[----:B------:R-:W-:-:S05]  /*0f80*/  ULDC UR40, c[0x0][0x584] ;  /* 0x0001610000287ab9 */ /* 0x000fca0000000800 */
.L_x_11:
[----:B------:R-:W-:-:S13]  /*0f90*/  LOP3.LUT P0, RZ, R0, 0xff, RZ, 0xc0, !PT ;  /* 0x000000ff00ff7812 */ /* 0x000fda000780c0ff */
[----:B------:R-:W-:Y:S05]  /*0fa0*/  @!P0 EXIT ;  /* 0x000000000000894d */ /* 0x000fea0003800000 */
[----:B------:R-:W-:Y:S01]  /*0fb0*/  ULDC UR4, c[0x0][0x28c] ;  /* 0x0000a30000047ab9 */ /* 0x000fe20000000800 */
[----:B------:R-:W-:Y:S02]  /*0fc0*/  ULOP3.LUT UR8, UR7, 0x1, URZ, 0xfc, !UPT ;  /* 0x0000000107087892 */ /* 0x000fe4000f8efc3f */
[----:B------:R-:W-:-:S04]  /*0fd0*/  UIADD3 UR4, UR4, 0x7f, URZ ;  /* 0x0000007f04047890 */ /* 0x000fc8000fffe03f */
[----:B------:R-:W-:-:S04]  /*0fe0*/  USHF.R.S32.HI UR5, URZ, 0x1f, UR4 ;  /* 0x0000001f3f057899 */ /* 0x000fc80008011404 */
[----:B------:R-:W-:-:S03]  /*0ff0*/  ULEA.HI UR5, UR5, UR4, URZ, 0x7 ;  /* 0x0000000405057291 */ /* 0x000fc6000f8f383f */
[----:B------:R-:W-:Y:S01]  /*1000*/  UMOV UR4, URZ ;  /* 0x0000003f00047c82 */ /* 0x000fe20008000000 */
[----:B------:R-:W-:-:S03]  /*1010*/  USHF.R.S32.HI UR11, URZ, 0x7, UR5 ;  /* 0x000000073f0b7899 */ /* 0x000fc60008011405 */
[----:B------:R-:W-:-:S09]  /*1020*/  UMOV UR5, URZ ;  /* 0x0000003f00057c82 */ /* 0x000fd20008000000 */
.L_x_485:
[----:B------:R-:W-:Y:S01]  /*1030*/  STL [R1+0x36c], RZ ;  /* 0x00036cff01007387 */ /* 0x000fe20000100800 */
[----:B-1----:R-:W1:Y:S01]  /*1040*/  S2UR UR16, SR_CgaCtaId ;  /* 0x00000000001079c3 */ /* 0x002e620000008800 */
[----:B------:R-:W-:Y:S01]  /*1050*/  UMOV UR15, 0x400 ;  /* 0x00000400000f7882 */ /* 0x000fe20000000000 */
[----:B------:R-:W-:Y:S01]  /*1060*/  UMOV UR6, URZ ;  /* 0x0000003f00067c82 */ /* 0x000fe20008000000 */
[----:B------:R-:W-:Y:S01]  /*1070*/  STL [R1+0x368], RZ ;  /* 0x000368ff01007387 */ /* 0x000fe20000100800 */
[----:B------:R-:W-:Y:S01]  /*1080*/  UMOV UR12, URZ ;  /* 0x0000003f000c7c82 */ /* 0x000fe20008000000 */
[----:B------:R-:W-:Y:S01]  /*1090*/  UMOV UR13, URZ ;  /* 0x0000003f000d7c82 */ /* 0x000fe20008000000 */
[----:B------:R-:W-:Y:S01]  /*10a0*/  UMOV UR47, UR5 ;  /* 0x00000005002f7c82 */ /* 0x000fe20008000000 */
[----:B------:R-:W-:Y:S01]  /*10b0*/  STL [R1+0x364], RZ ;  /* 0x000364ff01007387 */ /* 0x000fe20000100800 */
[----:B0-2---:R-:W0:Y:S01]  /*10c0*/  LDC R2, c[0x0][0x28c] ;  /* 0x0000a300ff027b82 */ /* 0x005e220000000800 */
[----:B------:R-:W-:Y:S01]  /*10d0*/  UMOV UR46, UR4 ;  /* 0x00000004002e7c82 */ /* 0x000fe20008000000 */
[----:B------:R-:W-:Y:S01]  /*10e0*/  CS2R R228, SRZ ;  /* 0x0000000000e47805 */ /* 0x000fe2000001ff00 */
[----:B------:R-:W-:Y:S01]  /*10f0*/  STL [R1+0x360], RZ ;  /* 0x000360ff01007387 */ /* 0x000fe20000100800 */
[----:B------:R-:W-:-:S02]  /*1100*/  CS2R R226, SRZ ;  /* 0x0000000000e27805 */ /* 0x000fc4000001ff00 */
[----:B------:R-:W-:Y:S02]  /*1110*/  CS2R R224, SRZ ;  /* 0x0000000000e07805 */ /* 0x000fe4000001ff00 */
[----:B------:R-:W-:Y:S01]  /*1120*/  CS2R R222, SRZ ;  /* 0x0000000000de7805 */ /* 0x000fe2000001ff00 */
[----:B------:R-:W-:Y:S01]  /*1130*/  STL [R1+0x35c], RZ ;  /* 0x00035cff01007387 */ /* 0x000fe20000100800 */
[----:B------:R-:W-:Y:S02]  /*1140*/  CS2R R220, SRZ ;  /* 0x0000000000dc7805 */ /* 0x000fe4000001ff00 */
[----:B------:R-:W-:Y:S02]  /*1150*/  CS2R R218, SRZ ;  /* 0x0000000000da7805 */ /* 0x000fe4000001ff00 */
        /* <DEDUP_REMOVED lines=12> */
[----:B---34-:R-:W-:Y:S01]  /*1220*/  CS2R R6, SRZ ;  /* 0x0000000000067805 */ /* 0x018fe2000001ff00 */
[----:B------:R-:W-:Y:S01]  /*1230*/  STL [R1+0x34c], RZ ;  /* 0x00034cff01007387 */ /* 0x000fe20000100800 */
[----:B0-----:R-:W-:Y:S02]  /*1240*/  ISETP.GE.AND P0, PT, R2, 0x1, PT ;  /* 0x000000010200780c */ /* 0x001fe40003f06270 */
[----:B------:R-:W-:Y:S01]  /*1250*/  CS2R R2, SRZ ;  /* 0x0000000000027805 */ /* 0x000fe2000001ff00 */
[----:B------:R-:W-:Y:S01]  /*1260*/  IMAD.MOV.U32 R4, RZ, RZ, RZ ;  /* 0x000000ffff047224 */ /* 0x000fe200078e00ff */
[----:B------:R-:W-:Y:S01]  /*1270*/  STL [R1+0x348], RZ ;  /* 0x000348ff01007387 */ /* 0x000fe20000100800 */
[----:B------:R-:W-:Y:S02]  /*1280*/  CS2R R200, SRZ ;  /* 0x0000000000c87805 */ /* 0x000fe4000001ff00 */
[----:B------:R-:W-:-:S02]  /*1290*/  CS2R R202, SRZ ;  /* 0x0000000000ca7805 */ /* 0x000fc4000001ff00 */
[----:B------:R-:W-:Y:S01]  /*12a0*/  CS2R R204, SRZ ;  /* 0x0000000000cc7805 */ /* 0x000fe2000001ff00 */
[----:B------:R-:W-:Y:S01]  /*12b0*/  STL [R1+0x344], RZ ;  /* 0x000344ff01007387 */ /* 0x000fe20000100800 */
[----:B------:R-:W-:Y:S02]  /*12c0*/  CS2R R206, SRZ ;  /* 0x0000000000ce7805 */ /* 0x000fe4000001ff00 */
[----:B------:R-:W-:Y:S02]  /*12d0*/  CS2R R208, SRZ ;  /* 0x0000000000d07805 */ /* 0x000fe4000001ff00 */
[----:B------:R-:W-:Y:S01]  /*12e0*/  CS2R R210, SRZ ;  /* 0x0000000000d27805 */ /* 0x000fe2000001ff00 */
        /* <DEDUP_REMOVED lines=120> */
[----:B------:R-:W-:Y:S04]  /*1a70*/  STL [R1+0x2c8], RZ ;  /* 0x0002c8ff01007387 */ /* 0x000fe80000100800 */
        /* <DEDUP_REMOVED lines=90> */
[----:B------:R-:W-:Y:S01]  /*2020*/  STL [R1+0x15c], RZ ;  /* 0x00015cff01007387 */ /* 0x000fe20000100800 */
[----:B------:R-:W0:Y:S03]  /*2030*/  S2R R0, SR_TID.X ;  /* 0x0000000000007919 */ /* 0x000e260000002100 */
        /* <DEDUP_REMOVED lines=8> */
[----:B0-----:R-:W-:-:S03]  /*20c0*/  LOP3.LUT R0, R0, 0x80, RZ, 0xc0, !PT ;  /* 0x0000008000007812 */ /* 0x001fc600078ec0ff */
[----:B------:R-:W-:Y:S01]  /*20d0*/  STL [R1+0x138], RZ ;  /* 0x000138ff01007387 */ /* 0x000fe20000100800 */
[----:B------:R-:W-:-:S03]  /*20e0*/  SHF.R.U32.HI R0, RZ, 0x7, R0 ;  /* 0x00000007ff007819 */ /* 0x000fc60000011600 */
        /* <DEDUP_REMOVED lines=33> */
[----:B------:R-:W0:Y:S04]  /*2300*/  SHFL.IDX PT, R0, R0, RZ, 0x1f ;  /* 0x00001fff00007589 */ /* 0x000e2800000e0000 */
[----:B------:R2:W-:Y:S04]  /*2310*/  STL [R1+0xb0], RZ ;  /* 0x0000b0ff01007387 */ /* 0x0005e80000100800 */
[----:B------:R2:W-:Y:S04]  /*2320*/  STL [R1+0xac], RZ ;  /* 0x0000acff01007387 */ /* 0x0005e80000100800 */
[----:B------:R2:W-:Y:S04]  /*2330*/  STL [R1+0xa8], RZ ;  /* 0x0000a8ff01007387 */ /* 0x0005e80000100800 */
[----:B------:R2:W-:Y:S04]  /*2340*/  STL [R1+0xa4], RZ ;  /* 0x0000a4ff01007387 */ /* 0x0005e80000100800 */
[----:B------:R2:W-:Y:S04]  /*2350*/  STL [R1+0xa0], RZ ;  /* 0x0000a0ff01007387 */ /* 0x0005e80000100800 */
[----:B------:R2:W-:Y:S01]  /*2360*/  STL [R1+0x9c], RZ ;  /* 0x00009cff01007387 */ /* 0x0005e20000100800 */
[----:B0-----:R-:W-:Y:S01]  /*2370*/  R2UR UR10, R0 ;  /* 0x00000000000a72ca */ /* 0x001fe200000e0000 */
[----:B------:R-:W-:-:S02]  /*2380*/  IMAD.MOV.U32 R0, RZ, RZ, RZ ;  /* 0x000000ffff007224 */ /* 0x000fc400078e00ff */
[----:B------:R2:W-:Y:S04]  /*2390*/  STL [R1+0x98], RZ ;  /* 0x000098ff01007387 */ /* 0x0005e80000100800 */
[----:B------:R2:W-:Y:S04]  /*23a0*/  STL [R1+0x94], RZ ;  /* 0x000094ff01007387 */ /* 0x0005e80000100800 */
[----:B------:R2:W-:Y:S02]  /*23b0*/  STL [R1+0x90], RZ ;  /* 0x000090ff01007387 */ /* 0x0005e40000100800 */
[----:B------:R-:W-:-:S02]  /*23c0*/  ULEA.HI UR9, UR10, UR10, URZ, 0x1 ;  /* 0x0000000a0a097291 */ /* 0x000fc4000f8f083f */
[----:B------:R2:W-:Y:S02]  /*23d0*/  STL [R1+0x8c], RZ ;  /* 0x00008cff01007387 */ /* 0x0005e40000100800 */
[----:B------:R-:W-:Y:S02]  /*23e0*/  ULOP3.LUT UR14, UR9, 0x7fffe, URZ, 0xc0, !UPT ;  /* 0x0007fffe090e7892 */ /* 0x000fe4000f8ec03f */
[----:B------:R2:W-:Y:S01]  /*23f0*/  STL [R1+0x88], RZ ;  /* 0x000088ff01007387 */ /* 0x0005e20000100800 */
[----:B-1----:R-:W-:Y:S02]  /*2400*/  ULEA UR9, UR16, UR15, 0x18 ;  /* 0x0000000f10097291 */ /* 0x002fe4000f8ec03f */
[----:B------:R-:W-:Y:S01]  /*2410*/  UIADD3 UR14, UR10, -UR14, URZ ;  /* 0x8000000e0a0e7290 */ /* 0x000fe2000fffe03f */
[----:B------:R2:W-:Y:S03]  /*2420*/  STL [R1+0x84], RZ ;  /* 0x000084ff01007387 */ /* 0x0005e60000100800 */
[----:B------:R-:W-:Y:S01]  /*2430*/  ULEA UR14, UR14, UR9, 0xd ;  /* 0x000000090e0e7291 */ /* 0x000fe2000f8e683f */
[----:B------:R2:W-:Y:S03]  /*2440*/  STL [R1+0x80], RZ ;  /* 0x000080ff01007387 */ /* 0x0005e60000100800 */
[----:B------:R-:W-:Y:S01]  /*2450*/  UIADD3 UR14, UR14, 0x100, URZ ;  /* 0x000001000e0e7890 */ /* 0x000fe2000fffe03f */
[----:B------:R2:W-:Y:S03]  /*2460*/  STL [R1+0x40], RZ ;  /* 0x000040ff01007387 */ /* 0x0005e60000100800 */
[----:B------:R-:W-:Y:S01]  /*2470*/  USHF.R.U32.HI UR10, URZ, 0x4, UR14 ;  /* 0x000000043f0a7899 */ /* 0x000fe2000801160e */
[----:B------:R2:W-:Y:S03]  /*2480*/  STL [R1+0x44], RZ ;  /* 0x000044ff01007387 */ /* 0x0005e60000100800 */
[----:B------:R-:W-:Y:S01]  /*2490*/  ULOP3.LUT UR10, UR10, 0x3fff, URZ, 0xc0, !UPT ;  /* 0x00003fff0a0a7892 */ /* 0x000fe2000f8ec03f */
[----:B------:R2:W-:Y:S04]  /*24a0*/  STL [R1+0x48], RZ ;  /* 0x000048ff01007387 */ /* 0x0005e80000100800 */
        /* <DEDUP_REMOVED lines=13> */
[----:B------:R2:W-:Y:S04]  /*2580*/  STL [R1], RZ ;  /* 0x000000ff01007387 */ /* 0x0005e80000100800 */
        /* <DEDUP_REMOVED lines=14> */
[----:B------:R2:W-:Y:S01]  /*2670*/  STL [R1+0x3c], RZ ;  /* 0x00003cff01007387 */ /* 0x0005e20000100800 */
[----:B------:R-:W-:Y:S05]  /*2680*/  @!P0 BRA `(.L_x_13) ;  /* 0x0000004400f48947 */ /* 0x000fea0003800000 */
[----:B------:R-:W-:-:S06]  /*2690*/  UISETP.NE.AND UP0, UPT, UR8, 0x3, UPT ;  /* 0x000000030800788c */ /* 0x000fcc000bf05270 */
[----:B------:R-:W-:-:S13]  /*26a0*/  PLOP3.LUT P1, PT, PT, PT, UP0, 0x80, 0x0 ;  /* 0x000000000000781c */ /* 0x000fda0003f2f008 */
[----:B------:R-:W-:Y:S05]  /*26b0*/  @!P1 BRA `(.L_x_14) ;  /* 0x0000000000049947 */ /* 0x000fea0003800000 */
[----:B------:R-:W-:Y:S01]  /*26c0*/  BPT.TRAP 0x1 ;  /* 0x000000040000795c */ /* 0x000fe20000300000 */
.L_x_14:
[----:B------:R-:W-:Y:S01]  /*26d0*/  ULEA UR12, UR5, UR9, 0x3 ;  /* 0x00000009050c7291 */ /* 0x000fe2000f8e183f */
[----:B------:R-:W-:-:S05]  /*26e0*/  IMAD.U32 R0, RZ, RZ, UR4 ;  /* 0x00000004ff007e24 */ /* 0x000fca000f8e00ff */
[----:B------:R-:W-:-:S04]  /*26f0*/  SHF.L.U32 R0, R0, 0x1f, RZ ;  /* 0x0000001f00007819 */ /* 0x000fc800000006ff */
[----:B------:R0:W1:Y:S01]  /*2700*/  SYNCS.PHASECHK.TRANS64.TRYWAIT P0, [UR12], R0 ;  /* 0x00000000ff0075a7 */ /* 0x000062000800014c */
[----:B------:R-:W-:Y:S05]  /*2710*/  @!P1 BRA `(.L_x_15) ;  /* 0x0000000000049947 */ /* 0x000fea0003800000 */
[----:B------:R-:W-:Y:S01]  /*2720*/  BPT.TRAP 0x1 ;  /* 0x000000040000795c */ /* 0x000fe20000300000 */
.L_x_15:
[----:B------:R3:W-:Y:S01]  /*2730*/  STL [R1+0x36c], RZ ;  /* 0x00036cff01007387 */ /* 0x0007e20000100800 */
[----:B------:R-:W-:Y:S01]  /*2740*/  UMOV UR6, 0x4 ;  /* 0x0000000400067882 */ /* 0x000fe20000000000 */
[----:B-1----:R-:W-:Y:S05]  /*2750*/  @P0 BRA `(.L_x_16) ;  /* 0x0000000000080947 */ /* 0x002fea0003800000 */
[----:B------:R-:W1:Y:S02]  /*2760*/  SYNCS.PHASECHK.TRANS64.TRYWAIT P0, [UR12], R0 ;  /* 0x00000000ff0075a7 */ /* 0x000e64000800014c */
[----:B-1----:R-:W-:Y:S05]  /*2770*/  @!P0 BRA `(.L_x_17) ;  /* 0x000001f800608947 */ /* 0x002fea0003800000 */
.L_x_16:
[----:B------:R-:W-:Y:S01]  /*2780*/  UIADD3 UR12, UR9, 0x18100, URZ ;  /* 0x00018100090c7890 */ /* 0x000fe2000fffe03f */
[----:B------:R-:W-:Y:S01]  /*2790*/  WARPGROUP.ARRIVE ;  /* 0x00000000000079c5 */ /* 0x000fe20000000000 */
[----:B------:R-:W-:Y:S01]  /*27a0*/  ULOP3.LUT UR43, UR10, 0x10000, URZ, 0xfc, !UPT ;  /* 0x000100000a2b7892 */ /* 0x000fe2000f8efc3f */
[----:B------:R-:W-:Y:S01]  /*27b0*/  STL [R1+0x368], RZ ;  /* 0x000368ff01007387 */ /* 0x000fe20000100800 */
[----:B------:R-:W-:Y:S02]  /*27c0*/  USHF.R.U32.HI UR12, URZ, 0x4, UR12 ;  /* 0x000000043f0c7899 */ /* 0x000fe4000801160c */
[----:B------:R-:W-:Y:S01]  /*27d0*/  UIMAD UR43, UR5, 0x600, UR43 ;  /* 0x00000600052b78a4 */ /* 0x000fe2000f8e022b */
[----:B------:R-:W-:Y:S01]  /*27e0*/  STL [R1+0x364], RZ ;  /* 0x000364ff01007387 */ /* 0x000fe20000100800 */
[----:B------:R-:W-:Y:S01]  /*27f0*/  ULOP3.LUT UR12, UR12, 0x3fff, URZ, 0xc0, !UPT ;  /* 0x00003fff0c0c7892 */ /* 0x000fe2000f8ec03f */
[----:B------:R-:W-:Y:S01]  /*2800*/  UMOV UR13, 0x40000040 ;  /* 0x40000040000d7882 */ /* 0x000fe20000000000 */
[----:B------:R-:W-:-:S02]  /*2810*/  UMOV UR15, 0x40000040 ;  /* 0x40000040000f7882 */ /* 0x000fc40000000000 */
[----:B------:R-:W-:Y:S01]  /*2820*/  ULOP3.LUT UR12, UR12, 0x10000, URZ, 0xfc, !UPT ;  /* 0x000100000c0c7892 */ /* 0x000fe2000f8efc3f */
[----:B------:R-:W-:Y:S01]  /*2830*/  STL [R1+0x360], RZ ;  /* 0x000360ff01007387 */ /* 0x000fe20000100800 */
[----:B------:R-:W-:Y:S01]  /*2840*/  UMOV UR17, UR13 ;  /* 0x0000000d00117c82 */ /* 0x000fe20008000000 */
[----:B------:R-:W-:Y:S01]  /*2850*/  UMOV UR19, 0x40000040 ;  /* 0x4000004000137882 */ /* 0x000fe20000000000 */
[----:B------:R-:W-:Y:S01]  /*2860*/  UIMAD UR44, UR5, 0x700, UR12 ;  /* 0x00000700052c78a4 */ /* 0x000fe2000f8e020c */
[----:B------:R-:W-:Y:S01]  /*2870*/  STL [R1+0x35c], RZ ;  /* 0x00035cff01007387 */ /* 0x000fe20000100800 */
[----:B------:R-:W-:Y:S01]  /*2880*/  UMOV UR21, UR13 ;  /* 0x0000000d00157c82 */ /* 0x000fe20008000000 */
[----:B------:R-:W-:Y:S01]  /*2890*/  UMOV UR12, UR43 ;  /* 0x0000002b000c7c82 */ /* 0x000fe20008000000 */
[----:B------:R-:W-:Y:S01]  /*28a0*/  UIADD3 UR18, UR44, 0x100, URZ ;  /* 0x000001002c127890 */ /* 0x000fe2000fffe03f */
[----:B------:R-:W-:Y:S01]  /*28b0*/  STL [R1+0x358], RZ ;  /* 0x000358ff01007387 */ /* 0x000fe20000100800 */
[----:B------:R-:W-:Y:S01]  /*28c0*/  UMOV UR16, UR12 ;  /* 0x0000000c00107c82 */ /* 0x000fe20008000000 */
[----:B------:R-:W-:Y:S01]  /*28d0*/  UMOV UR14, UR44 ;  /* 0x0000002c000e7c82 */ /* 0x000fe20008000000 */
[----:B------:R-:W-:Y:S01]  /*28e0*/  UIADD3 UR22, UR44, 0x200, URZ ;  /* 0x000002002c167890 */ /* 0x000fe2000fffe03f */
[----:B------:R-:W-:Y:S01]  /*28f0*/  QGMMA.64x32x32.F32.E4M3.E4M3 R20, gdesc[UR12], RZ, !UPT, gsb0 ;  /* 0x006000000c1479f3 */ /* 0x000fe2000c0008ff */
[----:B------:R-:W-:Y:S01]  /*2900*/  UMOV UR20, UR12 ;  /* 0x0000000c00147c82 */ /* 0x000fe20008000000 */
[----:B------:R-:W-:Y:S01]  /*2910*/  UMOV UR23, 0x40000040 ;  /* 0x4000004000177882 */ /* 0x000fe20000000000 */
[----:B------:R-:W-:Y:S01]  /*2920*/  UIADD3 UR26, UR44, 0x300, URZ ;  /* 0x000003002c1a7890 */ /* 0x000fe2000fffe03f */
[----:B------:R-:W-:Y:S01]  /*2930*/  STL [R1+0x354], RZ ;  /* 0x000354ff01007387 */ /* 0x000fe20000100800 */
[----:B------:R-:W-:Y:S01]  /*2940*/  UMOV UR24, UR12 ;  /* 0x0000000c00187c82 */ /* 0x000fe20008000000 */
        /* <DEDUP_REMOVED lines=27> */
[----:B------:R-:W-:-:S02]  /*2b00*/  WARPGROUP.DEPBAR.LE gsb0, 0x0 ;  /* 0x00008000000079c5 */ /* 0x000fc40000010000 */
[----:B------:R-:W-:Y:S01]  /*2b10*/  WARPGROUP.ARRIVE ;  /* 0x00000000000079c5 */ /* 0x000fe20000000000 */
[----:B------:R-:W-:Y:S01]  /*2b20*/  MOV R12, R24 ;  /* 0x00000018000c7202 */ /* 0x000fe20000000f00 */
[----:B------:R-:W-:Y:S01]  /*2b30*/  IMAD.MOV.U32 R11, RZ, RZ, R25 ;  /* 0x000000ffff0b7224 */ /* 0x000fe200078e0019 */
[----:B------:R-:W-:Y:S01]  /*2b40*/  STL [R1+0x31c], RZ ;  /* 0x00031cff01007387 */ /* 0x000fe20000100800 */
[----:B------:R-:W-:Y:S02]  /*2b50*/  IMAD.MOV.U32 R10, RZ, RZ, R26 ;  /* 0x000000ffff0a7224 */ /* 0x000fe400078e001a */
[----:B------:R-:W-:Y:S01]  /*2b60*/  QGMMA.64x32x32.F32.E4M3.E4M3 R200, gdesc[UR16], RZ, !UPT, gsb0 ;  /* 0x0060000010c879f3 */ /* 0x000fe2000c0008ff */
[----:B------:R-:W-:Y:S01]  /*2b70*/  UIADD3 UR16, UR43, 0x400, URZ ;  /* 0x000004002b107890 */ /* 0x000fe2000fffe03f */
[----:B------:R-:W-:Y:S01]  /*2b80*/  IMAD.MOV.U32 R9, RZ, RZ, R27 ;  /* 0x000000ffff097224 */ /* 0x000fe200078e001b */
[----:B------:R-:W-:Y:S01]  /*2b90*/  STL [R1+0x318], RZ ;  /* 0x000318ff01007387 */ /* 0x000fe20000100800 */
[----:B------:R-:W-:-:S02]  /*2ba0*/  IMAD.MOV.U32 R8, RZ, RZ, R28 ;  /* 0x000000ffff087224 */ /* 0x000fc400078e001c */
[----:B------:R-:W-:Y:S01]  /*2bb0*/  IMAD.MOV.U32 R7, RZ, RZ, R29 ;  /* 0x000000ffff077224 */ /* 0x000fe200078e001d */
[----:B------:R-:W-:Y:S01]  /*2bc0*/  STL [R1+0x314], RZ ;  /* 0x000314ff01007387 */ /* 0x000fe20000100800 */
[----:B------:R-:W-:Y:S02]  /*2bd0*/  IMAD.MOV.U32 R6, RZ, RZ, R30 ;  /* 0x000000ffff067224 */ /* 0x000fe400078e001e */
[----:B------:R-:W-:Y:S01]  /*2be0*/  IMAD.MOV.U32 R5, RZ, RZ, R31 ;  /* 0x000000ffff057224 */ /* 0x000fe200078e001f */
[----:B------:R-:W-:Y:S01]  /*2bf0*/  STL [R1+0x310], RZ ;  /* 0x000310ff01007387 */ /* 0x000fe20000100800 */
[----:B------:R-:W-:Y:S02]  /*2c00*/  IMAD.MOV.U32 R4, RZ, RZ, R32 ;  /* 0x000000ffff047224 */ /* 0x000fe400078e0020 */
[----:B-1----:R-:W-:Y:S01]  /*2c10*/  IMAD.MOV.U32 R3, RZ, RZ, R33 ;  /* 0x000000ffff037224 */ /* 0x002fe200078e0021 */
[----:B------:R-:W-:Y:S01]  /*2c20*/  STL [R1+0x30c], RZ ;  /* 0x00030cff01007387 */ /* 0x000fe20000100800 */
[----:B------:R-:W-:-:S02]  /*2c30*/  IMAD.MOV.U32 R2, RZ, RZ, R34 ;  /* 0x000000ffff027224 */ /* 0x000fc400078e0022 */
[----:B0-----:R-:W-:Y:S01]  /*2c40*/  IMAD.MOV.U32 R0, RZ, RZ, R35 ;  /* 0x000000ffff007224 */ /* 0x001fe200078e0023 */
[----:B------:R-:W-:Y:S01]  /*2c50*/  STL [R1+0x308], RZ ;  /* 0x000308ff01007387 */ /* 0x000fe20000100800 */
[----:B------:R-:W-:Y:S02]  /*2c60*/  IMAD.MOV.U32 R16, RZ, RZ, R20 ;  /* 0x000000ffff107224 */ /* 0x000fe400078e0014 */
[----:B------:R-:W-:Y:S01]  /*2c70*/  IMAD.MOV.U32 R15, RZ, RZ, R21 ;  /* 0x000000ffff0f7224 */ /* 0x000fe200078e0015 */
[----:B------:R-:W-:Y:S01]  /*2c80*/  STL [R1+0x304], RZ ;  /* 0x000304ff01007387 */ /* 0x000fe20000100800 */
[----:B------:R-:W-:Y:S02]  /*2c90*/  IMAD.MOV.U32 R14, RZ, RZ, R22 ;  /* 0x000000ffff0e7224 */ /* 0x000fe400078e0016 */
        /* <DEDUP_REMOVED lines=19> */
[----:B------:R-:W-:Y:S04]  /*2dd0*/  STL [R1+0x2e8], RZ ;  /* 0x0002e8ff01007387 */ /* 0x000fe80000100800 */
[----:B------:R-:W-:Y:S04]  /*2de0*/  STL [R1+0x2e4], RZ ;  /* 0x0002e4ff01007387 */ /* 0x000fe80000100800 */
[----:B------:R-:W-:Y:S01]  /*2df0*/  STL [R1+0x2e0], RZ ;  /* 0x0002e0ff01007387 */ /* 0x000fe20000100800 */
[----:B------:R-:W-:-:S02]  /*2e00*/  WARPGROUP.DEPBAR.LE gsb0, 0x0 ;  /* 0x00008000000079c5 */ /* 0x000fc40000010000 */
[----:B------:R-:W-:Y:S01]  /*2e10*/  WARPGROUP.ARRIVE ;  /* 0x00000000000079c5 */ /* 0x000fe20000000000 */
[----:B------:R-:W-:Y:S04]  /*2e20*/  STL [R1+0x2dc], RZ ;  /* 0x0002dcff01007387 */ /* 0x000fe80000100800 */
[----:B------:R-:W-:Y:S01]  /*2e30*/  STL [R1+0x2d8], RZ ;  /* 0x0002d8ff01007387 */ /* 0x000fe20000100800 */
[----:B------:R-:W-:Y:S03]  /*2e40*/  QGMMA.64x32x32.F32.E4M3.E4M3 R168, gdesc[UR20], RZ, !UPT, gsb0 ;  /* 0x0060000014a879f3 */ /* 0x000fe6000c0008ff */
        /* <DEDUP_REMOVED lines=79> */
[----:B------:R-:W-:Y:S01]  /*3340*/  QGMMA.64x32x32.F32.E4M3.E4M3 R40, gdesc[UR36], RZ, !UPT, gsb0 ;  /* 0x00600000242879f3 */ /* 0x000fe2000c0008ff */
[----:B------:R-:W-:Y:S01]  /*3350*/  UMOV UR36, UR16 ;  /* 0x0000001000247c82 */ /* 0x000fe20008000000 */
[----:B------:R-:W-:Y:S01]  /*3360*/  UMOV UR37, 0x40000040 ;  /* 0x4000004000257882 */ /* 0x000fe20000000000 */
[----:B------:R-:W-:Y:S01]  /*3370*/  UMOV UR32, UR36 ;  /* 0x0000002400207c82 */ /* 0x000fe20008000000 */
        /* <DEDUP_REMOVED lines=9> */
[----:B------:R-:W-:Y:S01]  /*3410*/  STL [R1+0x1c4], RZ ;  /* 0x0001c4ff01007387 */ /* 0x000fe20000100800 */
[----:B------:R-:W-:Y:S01]  /*3420*/  UMOV UR12, UR36 ;  /* 0x00000024000c7c82 */ /* 0x000fe20008000000 */
[----:B------:R-:W-:-:S02]  /*3430*/  UMOV UR13, UR37 ;  /* 0x00000025000d7c82 */ /* 0x000fc40008000000 */
        /* <DEDUP_REMOVED lines=67> */
[----:B------:R0:W-:Y:S04]  /*3870*/  STL.64 [R1+0x3f0], R214 ;  /* 0x0003f0d601007387 */ /* 0x0001e80000100a00 */
[----:B------:R1:W-:Y:S04]  /*3880*/  STL.64 [R1+0x3e8], R212 ;  /* 0x0003e8d401007387 */ /* 0x0003e80000100a00 */
[----:B------:R-:W-:Y:S01]  /*3890*/  STL [R1+0xd8], RZ ;  /* 0x0000d8ff01007387 */ /* 0x000fe20000100800 */
[----:B0-----:R-:W-:Y:S01]  /*38a0*/  IMAD.MOV.U32 R214, RZ, RZ, R14 ;  /* 0x000000ffffd67224 */ /* 0x001fe200078e000e */
[----:B------:R-:W-:-:S02]  /*38b0*/  WARPGROUP.DEPBAR.LE gsb0, 0x0 ;  /* 0x00008000000079c5 */ /* 0x000fc40000010000 */
[----:B------:R-:W-:Y:S01]  /*38c0*/  WARPGROUP.ARRIVE ;  /* 0x00000000000079c5 */ /* 0x000fe20000000000 */
[----:B-1----:R-:W-:Y:S01]  /*38d0*/  IMAD.MOV.U32 R212, RZ, RZ, R16 ;  /* 0x000000ffffd47224 */ /* 0x002fe200078e0010 */
[----:B------:R-:W-:Y:S01]  /*38e0*/  STL [R1+0xd4], RZ ;  /* 0x0000d4ff01007387 */ /* 0x000fe20000100800 */
[----:B------:R-:W-:Y:S02]  /*38f0*/  IMAD.MOV.U32 R213, RZ, RZ, R15 ;  /* 0x000000ffffd57224 */ /* 0x000fe400078e000f */
[----:B------:R-:W-:Y:S01]  /*3900*/  IMAD.MOV.U32 R215, RZ, RZ, R13 ;  /* 0x000000ffffd77224 */ /* 0x000fe200078e000d */
[----:B------:R-:W-:Y:S01]  /*3910*/  QGMMA.64x32x32.F32.E4M3.E4M3 R120, gdesc[UR24], RZ, !UPT, gsb0 ;  /* 0x00600000187879f3 */ /* 0x000fe2000c0008ff */
        /* <DEDUP_REMOVED lines=8> */
[----:B------:R-:W-:-:S06]  /*39a0*/  WARPGROUP.ARRIVE ;  /* 0x00000000000079c5 */ /* 0x000fcc0000000000 */
[----:B------:R-:W-:Y:S03]  /*39b0*/  QGMMA.64x32x32.F32.E4M3.E4M3 R152, gdesc[UR20], RZ, !UPT, gsb0 ;  /* 0x00600000149879f3 */ /* 0x000fe6000c0008ff */
[----:B------:R-:W-:Y:S02]  /*39c0*/  WARPGROUP.DEPBAR.LE gsb0, 0x0 ;  /* 0x00008000000079c5 */ /* 0x000fe40000010000 */
[----:B------:R-:W-:-:S06]  /*39d0*/  WARPGROUP.ARRIVE ;  /* 0x00000000000079c5 */ /* 0x000fcc0000000000 */
[----:B------:R-:W-:Y:S01]  /*39e0*/  QGMMA.64x32x32.F32.E4M3.E4M3 R184, gdesc[UR16], RZ, !UPT, gsb0 ;  /* 0x0060000010b879f3 */ /* 0x000fe2000c0008ff */
[----:B------:R-:W-:Y:S02]  /*39f0*/  UIADD3 UR16, UR43, 0x2, URZ ;  /* 0x000000022b107890 */ /* 0x000fe4000fffe03f */
[----:B------:R-:W-:Y:S01]  /*3a00*/  UIADD3 UR18, UR44, 0x102, URZ ;  /* 0x000001022c127890 */ /* 0x000fe2000fffe03f */
[----:B------:R-:W-:Y:S02]  /*3a10*/  WARPGROUP.DEPBAR.LE gsb0, 0x0 ;  /* 0x00008000000079c5 */ /* 0x000fe40000010000 */
[----:B------:R-:W-:-:S06]  /*3a20*/  WARPGROUP.ARRIVE ;  /* 0x00000000000079c5 */ /* 0x000fcc0000000000 */
[----:B------:R-:W-:Y:S01]  /*3a30*/  QGMMA.64x32x32.F32.E4M3.E4M3 R4, gdesc[UR12], RZ, !UPT, gsb0 ;  /* 0x006000000c0479f3 */ /* 0x000fe2000c0008ff */
[----:B------:R-:W-:Y:S01]  /*3a40*/  UIADD3 UR14, UR44, 0x2, URZ ;  /* 0x000000022c0e7890 */ /* 0x000fe2000fffe03f */
[----:B------:R-:W-:Y:S01]  /*3a50*/  UMOV UR12, UR16 ;  /* 0x00000010000c7c82 */ /* 0x000fe20008000000 */
[----:B------:R-:W-:Y:S01]  /*3a60*/  UMOV UR13, 0x40000040 ;  /* 0x40000040000d7882 */ /* 0x000fe20000000000 */
[----:B------:R-:W-:Y:S01]  /*3a70*/  UMOV UR15, 0x40000040 ;  /* 0x40000040000f7882 */ /* 0x000fe20000000000 */
[----:B------:R-:W-:Y:S02]  /*3a80*/  WARPGROUP.DEPBAR.LE gsb0, 0x0 ;  /* 0x00008000000079c5 */ /* 0x000fe40000010000 */
[----:B------:R-:W-:-:S06]  /*3a90*/  WARPGROUP.ARRIVE ;  /* 0x00000000000079c5 */ /* 0x000fcc0000000000 */
[----:B------:R-:W-:Y:S03]  /*3aa0*/  QGMMA.64x32x32.F32.E4M3.E4M3 R212, gdesc[UR12], R212, gsb0 ;  /* 0x006000000cd479f3 */ /* 0x000fe600080008d4 */
[----:B------:R-:W-:Y:S02]  /*3ab0*/  WARPGROUP.DEPBAR.LE gsb0, 0x0 ;  /* 0x00008000000079c5 */ /* 0x000fe40000010000 */
[----:B------:R-:W-:Y:S04]  /*3ac0*/  STL.64 [R1+0x40], R212 ;  /* 0x000040d401007387 */ /* 0x000fe80000100a00 */
[----:B------:R0:W-:Y:S04]  /*3ad0*/  STL.64 [R1+0x48], R214 ;  /* 0x000048d601007387 */ /* 0x0001e80000100a00 */
[----:B------:R-:W-:Y:S04]  /*3ae0*/  STL.64 [R1+0x50], R216 ;  /* 0x000050d801007387 */ /* 0x000fe80000100a00 */
[----:B------:R-:W-:Y:S04]  /*3af0*/  STL.64 [R1+0x58], R218 ;  /* 0x000058da01007387 */ /* 0x000fe80000100a00 */
[----:B------:R-:W-:Y:S04]  /*3b00*/  STL.64 [R1+0x60], R220 ;  /* 0x000060dc01007387 */ /* 0x000fe80000100a00 */
[----:B------:R-:W-:Y:S04]  /*3b10*/  STL.64 [R1+0x68], R222 ;  /* 0x000068de01007387 */ /* 0x000fe80000100a00 */
[----:B------:R-:W-:Y:S04]  /*3b20*/  STL.64 [R1+0x70], R224 ;  /* 0x000070e001007387 */ /* 0x000fe80000100a00 */
[----:B------:R-:W-:Y:S04]  /*3b30*/  STL.64 [R1+0x78], R226 ;  /* 0x000078e201007387 */ /* 0x000fe80000100a00 */
[----:B0-----:R-:W4:Y:S04]  /*3b40*/  LDL.LU.64 R214, [R1+0x3f0] ;  /* 0x0003f00001d67983 */ /* 0x001f280000300a00 */
[----:B------:R-:W4:Y:S01]  /*3b50*/  LDL.LU.64 R212, [R1+0x3e8] ;  /* 0x0003e80001d47983 */ /* 0x000f220000300a00 */
[----:B------:R-:W-:Y:S01]  /*3b60*/  UMOV UR16, UR12 ;  /* 0x0000000c00107c82 */ /* 0x000fe20008000000 */
[----:B------:R-:W-:Y:S01]  /*3b70*/  UMOV UR17, UR13 ;  /* 0x0000000d00117c82 */ /* 0x000fe20008000000 */
[----:B------:R-:W-:Y:S01]  /*3b80*/  UMOV UR19, 0x40000040 ;  /* 0x4000004000137882 */ /* 0x000fe20000000000 */
[----:B------:R-:W-:Y:S01]  /*3b90*/  UIADD3 UR22, UR44, 0x202, URZ ;  /* 0x000002022c167890 */ /* 0x000fe2000fffe03f */
        /* <DEDUP_REMOVED lines=19> */
[----:B----4-:R-:W-:-:S06]  /*3cd0*/  WARPGROUP.ARRIVE ;  /* 0x00000000000079c5 */ /* 0x010fcc0000000000 */
[----:B------:R-:W-:Y:S01]  /*3ce0*/  QGMMA.64x32x32.F32.E4M3.E4M3 R200, gdesc[UR16], R200, gsb0 ;  /* 0x0060000010c879f3 */ /* 0x000fe200080008c8 */
[----:B------:R-:W-:Y:S02]  /*3cf0*/  UIADD3 UR16, UR43, 0x402, URZ ;  /* 0x000004022b107890 */ /* 0x000fe4000fffe03f */
[----:B------:R-:W-:Y:S02]  /*3d00*/  WARPGROUP.DEPBAR.LE gsb0, 0x0 ;  /* 0x00008000000079c5 */ /* 0x000fe40000010000 */
[----:B------:R-:W-:Y:S01]  /*3d10*/  WARPGROUP.ARRIVE ;  /* 0x00000000000079c5 */ /* 0x000fe20000000000 */
[----:B------:R-:W-:Y:S04]  /*3d20*/  STL.64 [R1+0x3e0], R214 ;  /* 0x0003e0d601007387 */ /* 0x000fe80000100a00 */
[----:B------:R-:W-:Y:S01]  /*3d30*/  STL.64 [R1+0x3d8], R212 ;  /* 0x0003d8d401007387 */ /* 0x000fe20000100a00 */
[----:B------:R-:W-:Y:S03]  /*3d40*/  QGMMA.64x32x32.F32.E4M3.E4M3 R168, gdesc[UR20], R168, gsb0 ;  /* 0x0060000014a879f3 */ /* 0x000fe600080008a8 */
[----:B------:R-:W-:Y:S04]  /*3d50*/  STL.64 [R1+0x3d0], R210 ;  /* 0x0003d0d201007387 */ /* 0x000fe80000100a00 */
[----:B------:R-:W-:Y:S04]  /*3d60*/  STL.64 [R1+0x3c8], R208 ;  /* 0x0003c8d001007387 */ /* 0x000fe80000100a00 */
[----:B------:R-:W-:Y:S04]  /*3d70*/  STL.64 [R1+0x3c0], R206 ;  /* 0x0003c0ce01007387 */ /* 0x000fe80000100a00 */
[----:B------:R-:W-:Y:S04]  /*3d80*/  STL.64 [R1+0x3b8], R204 ;  /* 0x0003b8cc01007387 */ /* 0x000fe80000100a00 */
[----:B------:R-:W-:Y:S04]  /*3d90*/  STL.64 [R1+0x3b0], R202 ;  /* 0x0003b0ca01007387 */ /* 0x000fe80000100a00 */
[----:B------:R0:W-:Y:S04]  /*3da0*/  STL.64 [R1+0x3a8], R200 ;  /* 0x0003a8c801007387 */ /* 0x0001e80000100a00 */
[----:B------:R-:W-:Y:S04]  /*3db0*/  STL [R1+0xb4], RZ ;  /* 0x0000b4ff01007387 */ /* 0x000fe80000100800 */
[----:B0-----:R-:W4:Y:S04]  /*3dc0*/  LDL.LU.64 R200, [R1+0x40] ;  /* 0x0000400001c87983 */ /* 0x001f280000300a00 */
[----:B------:R-:W4:Y:S04]  /*3dd0*/  LDL.LU.64 R202, [R1+0x48] ;  /* 0x0000480001ca7983 */ /* 0x000f280000300a00 */
[----:B------:R-:W4:Y:S04]  /*3de0*/  LDL.LU.64 R204, [R1+0x50] ;  /* 0x0000500001cc7983 */ /* 0x000f280000300a00 */
[----:B------:R-:W4:Y:S04]  /*3df0*/  LDL.LU.64 R206, [R1+0x58] ;  /* 0x0000580001ce7983 */ /* 0x000f280000300a00 */
[----:B------:R-:W4:Y:S04]  /*3e00*/  LDL.LU.64 R208, [R1+0x60] ;  /* 0x0000600001d07983 */ /* 0x000f280000300a00 */
[----:B------:R-:W4:Y:S04]  /*3e10*/  LDL.LU.64 R210, [R1+0x68] ;  /* 0x0000680001d27983 */ /* 0x000f280000300a00 */
[----:B------:R-:W4:Y:S01]  /*3e20*/  LDL.LU.64 R212, [R1+0x70] ;  /* 0x0000700001d47983 */ /* 0x000f220000300a00 */
[----:B------:R-:W-:-:S02]  /*3e30*/  WARPGROUP.DEPBAR.LE gsb0, 0x0 ;  /* 0x00008000000079c5 */ /* 0x000fc40000010000 */
[----:B------:R-:W-:Y:S01]  /*3e40*/  WARPGROUP.ARRIVE ;  /* 0x00000000000079c5 */ /* 0x000fe20000000000 */
[----:B------:R-:W4:Y:S05]  /*3e50*/  LDL.LU.64 R214, [R1+0x78] ;  /* 0x0000780001d67983 */ /* 0x000f2a0000300a00 */
[----:B------:R-:W-:Y:S03]  /*3e60*/  QGMMA.64x32x32.F32.E4M3.E4M3 R136, gdesc[UR24], R136, gsb0 ;  /* 0x00600000188879f3 */ /* 0x000fe60008000888 */
[----:B------:R-:W-:Y:S02]  /*3e70*/  WARPGROUP.DEPBAR.LE gsb0, 0x0 ;  /* 0x00008000000079c5 */ /* 0x000fe40000010000 */
[----:B------:R-:W-:-:S06]  /*3e80*/  WARPGROUP.ARRIVE ;  /* 0x00000000000079c5 */ /* 0x000fcc0000000000 */
[----:B------:R-:W-:Y:S03]  /*3e90*/  QGMMA.64x32x32.F32.E4M3.E4M3 R104, gdesc[UR28], R104, gsb0 ;  /* 0x006000001c6879f3 */ /* 0x000fe60008000868 */
[----:B------:R-:W-:Y:S02]  /*3ea0*/  WARPGROUP.DEPBAR.LE gsb0, 0x0 ;  /* 0x00008000000079c5 */ /* 0x000fe40000010000 */
[----:B------:R-:W-:-:S06]  /*3eb0*/  WARPGROUP.ARRIVE ;  /* 0x00000000000079c5 */ /* 0x000fcc0000000000 */
[----:B------:R-:W-:Y:S03]  /*3ec0*/  QGMMA.64x32x32.F32.E4M3.E4M3 R72, gdesc[UR32], R72, gsb0 ;  /* 0x00600000204879f3 */ /* 0x000fe60008000848 */
[----:B------:R-:W-:Y:S02]  /*3ed0*/  WARPGROUP.DEPBAR.LE gsb0, 0x0 ;  /* 0x00008000000079c5 */ /* 0x000fe40000010000 */
[----:B------:R-:W-:-:S06]  /*3ee0*/  WARPGROUP.ARRIVE ;  /* 0x00000000000079c5 */ /* 0x000fcc0000000000 */
[----:B------:R-:W-:Y:S01]  /*3ef0*/  QGMMA.64x32x32.F32.E4M3.E4M3 R40, gdesc[UR36], R40, gsb0 ;  /* 0x00600000242879f3 */ /* 0x000fe20008000828 */
[----:B------:R-:W-:Y:S01]  /*3f00*/  UMOV UR36, UR16 ;  /* 0x0000001000247c82 */ /* 0x000fe20008000000 */
[----:B------:R-:W-:Y:S01]  /*3f10*/  UMOV UR37, 0x40000040 ;  /* 0x4000004000257882 */ /* 0x000fe20000000000 */
[----:B------:R-:W-:Y:S02]  /*3f20*/  WARPGROUP.DEPBAR.LE gsb0, 0x0 ;  /* 0x00008000000079c5 */ /* 0x000fe40000010000 */
[----:B------:R-:W-:-:S06]  /*3f30*/  WARPGROUP.ARRIVE ;  /* 0x00000000000079c5 */ /* 0x000fcc0000000000 */
[----:B------:R-:W-:Y:S01]  /*3f40*/  QGMMA.64x32x32.F32.E4M3.E4M3 R24, gdesc[UR36], R24, gsb0 ;  /* 0x00600000241879f3 */ /* 0x000fe20008000818 */
[----:B------:R-:W-:Y:S01]  /*3f50*/  UMOV UR32, UR36 ;  /* 0x0000002400207c82 */ /* 0x000fe20008000000 */
[----:B------:R-:W-:Y:S01]  /*3f60*/  UMOV UR33, UR37 ;  /* 0x0000002500217c82 */ /* 0x000fe20008000000 */
        /* <DEDUP_REMOVED lines=28> */
[----:B------:R-:W-:Y:S02]  /*4130*/  UIADD3 UR16, UR43, 0x4, URZ ;  /* 0x000000042b107890 */ /* 0x000fe4000fffe03f */
[----:B------:R-:W-:Y:S01]  /*4140*/  UIADD3 UR14, UR44, 0x4, URZ ;  /* 0x000000042c0e7890 */ /* 0x000fe2000fffe03f */
[----:B------:R-:W-:Y:S01]  /*4150*/  UMOV UR13, 0x40000040 ;  /* 0x40000040000d7882 */ /* 0x000fe20000000000 */
[----:B------:R-:W-:-:S03]  /*4160*/  UMOV UR15, 0x40000040 ;  /* 0x40000040000f7882 */ /* 0x000fc60000000000 */
[----:B------:R-:W-:Y:S01]  /*4170*/  UMOV UR12, UR16 ;  /* 0x00000010000c7c82 */ /* 0x000fe20008000000 */
[----:B------:R-:W-:Y:S02]  /*4180*/  WARPGROUP.DEPBAR.LE gsb0, 0x0 ;  /* 0x00008000000079c5 */ /* 0x000fe40000010000 */
[----:B----4-:R-:W-:-:S06]  /*4190*/  WARPGROUP.ARRIVE ;  /* 0x00000000000079c5 */ /* 0x010fcc0000000000 */
[----:B------:R-:W-:Y:S01]  /*41a0*/  QGMMA.64x32x32.F32.E4M3.E4M3 R200, gdesc[UR12], R200, gsb0 ;  /* 0x006000000cc879f3 */ /* 0x000fe200080008c8 */
        /* <DEDUP_REMOVED lines=9> */
[----:B------:R-:W-:Y:S02]  /*4240*/  IMAD.MOV.U32 R2, RZ, RZ, R214 ;  /* 0x000000ffff027224 */ /* 0x000fe400078e00d6 */
[----:B------:R-:W-:Y:S02]  /*4250*/  IMAD.MOV.U32 R0, RZ, RZ, R215 ;  /* 0x000000ffff007224 */ /* 0x000fe400078e00d7 */
[----:B------:R-:W-:Y:S01]  /*4260*/  IMAD.MOV.U32 R20, RZ, RZ, R212 ;  /* 0x000000ffff147224 */ /* 0x000fe200078e00d4 */
[----:B------:R-:W4:Y:S01]  /*4270*/  LDL.LU.64 R214, [R1+0x3e0] ;  /* 0x0003e00001d67983 */ /* 0x000f220000300a00 */
[----:B------:R-:W-:Y:S02]  /*4280*/  IMAD.MOV.U32 R3, RZ, RZ, R213 ;  /* 0x000000ffff037224 */ /* 0x000fe400078e00d5 */
[----:B------:R-:W-:Y:S01]  /*4290*/  IMAD.MOV.U32 R22, RZ, RZ, R210 ;  /* 0x000000ffff167224 */ /* 0x000fe200078e00d2 */
[----:B------:R-:W4:Y:S01]  /*42a0*/  LDL.LU.64 R212, [R1+0x3d8] ;  /* 0x0003d80001d47983 */ /* 0x000f220000300a00 */
[----:B------:R-:W-:-:S02]  /*42b0*/  IMAD.MOV.U32 R21, RZ, RZ, R211 ;  /* 0x000000ffff157224 */ /* 0x000fc400078e00d3 */
[----:B------:R-:W-:Y:S01]  /*42c0*/  IMAD.MOV.U32 R216, RZ, RZ, R208 ;  /* 0x000000ffffd87224 */ /* 0x000fe200078e00d0 */
[----:B------:R-:W4:Y:S01]  /*42d0*/  LDL.LU.64 R210, [R1+0x3d0] ;  /* 0x0003d00001d27983 */ /* 0x000f220000300a00 */
[----:B------:R-:W-:Y:S02]  /*42e0*/  IMAD.MOV.U32 R23, RZ, RZ, R209 ;  /* 0x000000ffff177224 */ /* 0x000fe400078e00d1 */
[----:B------:R-:W-:Y:S01]  /*42f0*/  IMAD.MOV.U32 R218, RZ, RZ, R206 ;  /* 0x000000ffffda7224 */ /* 0x000fe200078e00ce */
[----:B------:R-:W4:Y:S01]  /*4300*/  LDL.LU.64 R208, [R1+0x3c8] ;  /* 0x0003c80001d07983 */ /* 0x000f220000300a00 */
[----:B------:R-:W-:Y:S01]  /*4310*/  IMAD.MOV.U32 R217, RZ, RZ, R207 ;  /* 0x000000ffffd97224 */ /* 0x000fe200078e00cf */
[----:B------:R-:W-:Y:S01]  /*4320*/  MOV R222, R202 ;  /* 0x000000ca00de7202 */ /* 0x000fe20000000f00 */
[----:B------:R-:W-:Y:S01]  /*4330*/  IMAD.MOV.U32 R220, RZ, RZ, R204 ;  /* 0x000000ffffdc7224 */ /* 0x000fe200078e00cc */
[----:B------:R-:W4:Y:S01]  /*4340*/  LDL.LU.64 R206, [R1+0x3c0] ;  /* 0x0003c00001ce7983 */ /* 0x000f220000300a00 */
[----:B------:R-:W-:-:S02]  /*4350*/  IMAD.MOV.U32 R219, RZ, RZ, R205 ;  /* 0x000000ffffdb7224 */ /* 0x000fc400078e00cd */
[----:B------:R-:W-:Y:S01]  /*4360*/  IMAD.MOV.U32 R221, RZ, RZ, R203 ;  /* 0x000000ffffdd7224 */ /* 0x000fe200078e00cb */
[----:B------:R-:W4:Y:S01]  /*4370*/  LDL.LU.64 R204, [R1+0x3b8] ;  /* 0x0003b80001cc7983 */ /* 0x000f220000300a00 */
[----:B------:R-:W-:Y:S02]  /*4380*/  IMAD.MOV.U32 R224, RZ, RZ, R200 ;  /* 0x000000ffffe07224 */ /* 0x000fe400078e00c8 */
[----:B------:R-:W-:Y:S01]  /*4390*/  IMAD.MOV.U32 R223, RZ, RZ, R201 ;  /* 0x000000ffffdf7224 */ /* 0x000fe200078e00c9 */
[----:B------:R-:W4:Y:S04]  /*43a0*/  LDL.LU.64 R202, [R1+0x3b0] ;  /* 0x0003b00001ca7983 */ /* 0x000f280000300a00 */
[----:B------:R-:W4:Y:S01]  /*43b0*/  LDL.LU.64 R200, [R1+0x3a8] ;  /* 0x0003a80001c87983 */ /* 0x000f220000300a00 */
        /* <DEDUP_REMOVED lines=34> */
[----:B------:R-:W-:Y:S01]  /*45e0*/  UIADD3 UR38, UR44, 0x604, URZ ;  /* 0x000006042c267890 */ /* 0x000fe2000fffe03f */
[----:B------:R-:W-:Y:S01]  /*45f0*/  UMOV UR36, UR12 ;  /* 0x0000000c00247c82 */ /* 0x000fe20008000000 */
[----:B------:R-:W-:Y:S01]  /*4600*/  UMOV UR37, UR13 ;  /* 0x0000000d00257c82 */ /* 0x000fe20008000000 */
[----:B------:R-:W-:Y:S01]  /*4610*/  UMOV UR39, 0x40000040 ;  /* 0x4000004000277882 */ /* 0x000fe20000000000 */
[----:B------:R-:W-:Y:S02]  /*4620*/  WARPGROUP.DEPBAR.LE gsb0, 0x0 ;  /* 0x00008000000079c5 */ /* 0x000fe40000010000 */
[----:B------:R-:W-:-:S06]  /*4630*/  WARPGROUP.ARRIVE ;  /* 0x00000000000079c5 */ /* 0x000fcc0000000000 */
[----:B------:R-:W-:Y:S01]  /*4640*/  QGMMA.64x32x32.F32.E4M3.E4M3 R40, gdesc[UR36], R40, gsb0 ;  /* 0x00600000242879f3 */ /* 0x000fe20008000828 */
[----:B------:R-:W-:Y:S01]  /*4650*/  UIADD3 UR16, UR43, 0x404, URZ ;  /* 0x000004042b107890 */ /* 0x000fe2000fffe03f */
[----:B------:R-:W-:-:S06]  /*4660*/  UMOV UR37, 0x40000040 ;  /* 0x4000004000257882 */ /* 0x000fcc0000000000 */
        /* <DEDUP_REMOVED lines=31> */
[----:B------:R0:W-:Y:S01]  /*4860*/  STL.64 [R1+0x3a0], R214 ;  /* 0x0003a0d601007387 */ /* 0x0001e20000100a00 */
[----:B------:R-:W-:Y:S02]  /*4870*/  WARPGROUP.DEPBAR.LE gsb0, 0x0 ;  /* 0x00008000000079c5 */ /* 0x000fe40000010000 */
[----:B------:R-:W-:-:S06]  /*4880*/  WARPGROUP.ARRIVE ;  /* 0x00000000000079c5 */ /* 0x000fcc0000000000 */
[----:B------:R-:W-:Y:S01]  /*4890*/  QGMMA.64x32x32.F32.E4M3.E4M3 R4, gdesc[UR12], R4, gsb0 ;  /* 0x006000000c0479f3 */ /* 0x000fe20008000804 */
[----:B------:R1:W-:Y:S01]  /*48a0*/  STL.64 [R1+0x398], R212 ;  /* 0x000398d401007387 */ /* 0x0003e20000100a00 */
[----:B0-----:R-:W-:-:S03]  /*48b0*/  IMAD.MOV.U32 R214, RZ, RZ, R218 ;  /* 0x000000ffffd67224 */ /* 0x001fc600078e00da */
[----:B------:R0:W-:Y:S01]  /*48c0*/  STL.64 [R1+0x390], R210 ;  /* 0x000390d201007387 */ /* 0x0001e20000100a00 */
[----:B------:R-:W-:-:S03]  /*48d0*/  IMAD.MOV.U32 R215, RZ, RZ, R217 ;  /* 0x000000ffffd77224 */ /* 0x000fc600078e00d9 */
[----:B------:R4:W-:Y:S01]  /*48e0*/  STL.64 [R1+0x388], R208 ;  /* 0x000388d001007387 */ /* 0x0009e20000100a00 */
[----:B------:R-:W-:Y:S02]  /*48f0*/  IMAD.MOV.U32 R217, RZ, RZ, R23 ;  /* 0x000000ffffd97224 */ /* 0x000fe400078e0017 */
[----:B------:R-:W-:Y:S02]  /*4900*/  IMAD.MOV.U32 R218, RZ, RZ, R22 ;  /* 0x000000ffffda7224 */ /* 0x000fe400078e0016 */
[----:B-1----:R-:W-:Y:S02]  /*4910*/  IMAD.MOV.U32 R212, RZ, RZ, R220 ;  /* 0x000000ffffd47224 */ /* 0x002fe400078e00dc */
[----:B------:R-:W-:Y:S02]  /*4920*/  IMAD.MOV.U32 R213, RZ, RZ, R219 ;  /* 0x000000ffffd57224 */ /* 0x000fe400078e00db */
[----:B0-----:R-:W-:Y:S02]  /*4930*/  IMAD.MOV.U32 R210, RZ, RZ, R222 ;  /* 0x000000ffffd27224 */ /* 0x001fe400078e00de */
[----:B------:R-:W-:-:S02]  /*4940*/  IMAD.MOV.U32 R211, RZ, RZ, R221 ;  /* 0x000000ffffd37224 */ /* 0x000fc400078e00dd */
[----:B----4-:R-:W-:Y:S02]  /*4950*/  IMAD.MOV.U32 R209, RZ, RZ, R223 ;  /* 0x000000ffffd17224 */ /* 0x010fe400078e00df */
[----:B------:R-:W-:Y:S02]  /*4960*/  IMAD.MOV.U32 R208, RZ, RZ, R224 ;  /* 0x000000ffffd07224 */ /* 0x000fe400078e00e0 */
[----:B------:R-:W-:Y:S02]  /*4970*/  IMAD.MOV.U32 R219, RZ, RZ, R21 ;  /* 0x000000ffffdb7224 */ /* 0x000fe400078e0015 */
[----:B------:R-:W-:Y:S02]  /*4980*/  IMAD.MOV.U32 R220, RZ, RZ, R20 ;  /* 0x000000ffffdc7224 */ /* 0x000fe400078e0014 */
[----:B------:R-:W-:Y:S02]  /*4990*/  IMAD.MOV.U32 R221, RZ, RZ, R3 ;  /* 0x000000ffffdd7224 */ /* 0x000fe400078e0003 */
[----:B------:R-:W-:-:S02]  /*49a0*/  IMAD.MOV.U32 R222, RZ, RZ, R2 ;  /* 0x000000ffffde7224 */ /* 0x000fc400078e0002 */
[----:B------:R-:W-:Y:S01]  /*49b0*/  IMAD.MOV.U32 R223, RZ, RZ, R0 ;  /* 0x000000ffffdf7224 */ /* 0x000fe200078e0000 */
[----:B------:R-:W-:Y:S02]  /*49c0*/  UIADD3 UR16, UR43, 0x6, URZ ;  /* 0x000000062b107890 */ /* 0x000fe4000fffe03f */
[----:B------:R-:W-:Y:S01]  /*49d0*/  UIADD3 UR18, UR44, 0x6, URZ ;  /* 0x000000062c127890 */ /* 0x000fe2000fffe03f */
[----:B------:R-:W-:Y:S01]  /*49e0*/  UMOV UR17, 0x40000040 ;  /* 0x4000004000117882 */ /* 0x000fe20000000000 */
[----:B------:R-:W-:Y:S01]  /*49f0*/  UMOV UR19, 0x40000040 ;  /* 0x4000004000137882 */ /* 0x000fe20000000000 */
[----:B------:R-:W-:Y:S02]  /*4a00*/  WARPGROUP.DEPBAR.LE gsb0, 0x0 ;  /* 0x00008000000079c5 */ /* 0x000fe40000010000 */
[----:B------:R-:W-:-:S06]  /*4a10*/  WARPGROUP.ARRIVE ;  /* 0x00000000000079c5 */ /* 0x000fcc0000000000 */
[----:B------:R-:W-:Y:S01]  /*4a20*/  QGMMA.64x32x32.F32.E4M3.E4M3 R208, gdesc[UR16], R208, gsb0 ;  /* 0x0060000010d079f3 */ /* 0x000fe200080008d0 */
[----:B------:R-:W-:Y:S04]  /*4a30*/  STL [R1+0x90], RZ ;  /* 0x000090ff01007387 */ /* 0x000fe80000100800 */
[----:B------:R-:W-:Y:S04]  /*4a40*/  STL [R1+0x8c], RZ ;  /* 0x00008cff01007387 */ /* 0x000fe80000100800 */
[----:B------:R-:W-:Y:S04]  /*4a50*/  STL [R1+0x88], RZ ;  /* 0x000088ff01007387 */ /* 0x000fe80000100800 */
[----:B------:R-:W-:Y:S04]  /*4a60*/  STL [R1+0x84], RZ ;  /* 0x000084ff01007387 */ /* 0x000fe80000100800 */
[----:B------:R-:W-:Y:S01]  /*4a70*/  STL [R1+0x80], RZ ;  /* 0x000080ff01007387 */ /* 0x000fe20000100800 */
[----:B------:R-:W-:-:S03]  /*4a80*/  WARPGROUP.DEPBAR.LE gsb0, 0x0 ;  /* 0x00008000000079c5 */ /* 0x000fc60000010000 */
[----:B------:R-:W-:Y:S04]  /*4a90*/  STL.64 [R1+0x40], R208 ;  /* 0x000040d001007387 */ /* 0x000fe80000100a00 */
[----:B------:R-:W-:Y:S04]  /*4aa0*/  STL.64 [R1+0x48], R210 ;  /* 0x000048d201007387 */ /* 0x000fe80000100a00 */
[----:B------:R-:W-:Y:S04]  /*4ab0*/  STL.64 [R1+0x50], R212 ;  /* 0x000050d401007387 */ /* 0x000fe80000100a00 */
[----:B------:R0:W-:Y:S04]  /*4ac0*/  STL.64 [R1+0x58], R214 ;  /* 0x000058d601007387 */ /* 0x0001e80000100a00 */
[----:B------:R-:W-:Y:S04]  /*4ad0*/  STL.64 [R1+0x60], R216 ;  /* 0x000060d801007387 */ /* 0x000fe80000100a00 */
[----:B------:R-:W-:Y:S04]  /*4ae0*/  STL.64 [R1+0x68], R218 ;  /* 0x000068da01007387 */ /* 0x000fe80000100a00 */
[----:B------:R-:W-:Y:S04]  /*4af0*/  STL.64 [R1+0x70], R220 ;  /* 0x000070dc01007387 */ /* 0x000fe80000100a00 */
[----:B------:R1:W-:Y:S04]  /*4b00*/  STL.64 [R1+0x78], R222 ;  /* 0x000078de01007387 */ /* 0x0003e80000100a00 */
[----:B0-----:R-:W4:Y:S04]  /*4b10*/  LDL.LU.64 R214, [R1+0x3a0] ;  /* 0x0003a00001d67983 */ /* 0x001f280000300a00 */
[----:B------:R-:W4:Y:S04]  /*4b20*/  LDL.LU.64 R212, [R1+0x398] ;  /* 0x0003980001d47983 */ /* 0x000f280000300a00 */
        /* <DEDUP_REMOVED lines=34> */
[----:B------:R-:W-:Y:S01]  /*4d50*/  UIADD3 UR43, UR43, 0x406, URZ ;  /* 0x000004062b2b7890 */ /* 0x000fe2000fffe03f */
[----:B------:R-:W-:Y:S01]  /*4d60*/  ULDC UR12, c[0x0][0x50c] ;  /* 0x00014300000c7ab9 */ /* 0x000fe20000000800 */
        /* <DEDUP_REMOVED lines=24> */
[----:B------:R-:W-:Y:S01]  /*4ef0*/  UISETP.NE.AND UP0, UPT, UR12, 0x4, UPT ;  /* 0x000000040c00788c */ /* 0x000fe2000bf05270 */
[----:B------:R-:W-:Y:S02]  /*4f00*/  UMOV UR13, UR37 ;  /* 0x00000025000d7c82 */ /* 0x000fe40008000000 */
        /* <DEDUP_REMOVED lines=16> */
[----:B------:R-:W-:Y:S01]  /*5010*/  USEL UR12, URZ, 0x1, UP0 ;  /* 0x000000013f0c7887 */ /* 0x000fe20008000000 */
[----:B------:R-:W-:Y:S02]  /*5020*/  WARPGROUP.DEPBAR.LE gsb0, 0x0 ;  /* 0x00008000000079c5 */ /* 0x000fe40000010000 */
[----:B------:R-:W-:-:S06]  /*5030*/  WARPGROUP.ARRIVE ;  /* 0x00000000000079c5 */ /* 0x000fcc0000000000 */
[----:B------:R-:W-:Y:S01]  /*5040*/  QGMMA.64x32x32.F32.E4M3.E4M3 R4, gdesc[UR16], R4, gsb0 ;  /* 0x00600000100479f3 */ /* 0x000fe20008000804 */
[----:B------:R-:W-:Y:S02]  /*5050*/  ISETP.NE.AND P0, PT, RZ, UR12, PT ;  /* 0x0000000cff007c0c */ /* 0x000fe4000bf05270 */
[----:B------:R-:W-:Y:S02]  /*5060*/  CS2R R228, SRZ ;  /* 0x0000000000e47805 */ /* 0x000fe4000001ff00 */
[----:B------:R-:W-:Y:S02]  /*5070*/  CS2R R226, SRZ ;  /* 0x0000000000e27805 */ /* 0x000fe4000001ff00 */
[----:B------:R-:W-:Y:S02]  /*5080*/  CS2R R224, SRZ ;  /* 0x0000000000e07805 */ /* 0x000fe4000001ff00 */
[----:B-1----:R-:W-:Y:S02]  /*5090*/  CS2R R222, SRZ ;  /* 0x0000000000de7805 */ /* 0x002fe4000001ff00 */
[----:B------:R-:W-:-:S02]  /*50a0*/  CS2R R220, SRZ ;  /* 0x0000000000dc7805 */ /* 0x000fc4000001ff00 */
[----:B------:R-:W-:Y:S02]  /*50b0*/  CS2R R218, SRZ ;  /* 0x0000000000da7805 */ /* 0x000fe4000001ff00 */
[----:B------:R-:W-:Y:S02]  /*50c0*/  CS2R R216, SRZ ;  /* 0x0000000000d87805 */ /* 0x000fe4000001ff00 */
[----:B------:R-:W-:Y:S02]  /*50d0*/  CS2R R22, SRZ ;  /* 0x0000000000167805 */ /* 0x000fe4000001ff00 */
[----:B------:R-:W-:Y:S02]  /*50e0*/  CS2R R20, SRZ ;  /* 0x0000000000147805 */ /* 0x000fe4000001ff00 */
[----:B------:R-:W-:Y:S02]  /*50f0*/  MOV R0, RZ ;  /* 0x000000ff00007202 */ /* 0x000fe40000000f00 */
[----:B------:R-:W-:Y:S01]  /*5100*/  CS2R R2, SRZ ;  /* 0x0000000000027805 */ /* 0x000fe2000001ff00 */
[----:B------:R-:W-:-:S02]  /*5110*/  WARPGROUP.DEPBAR.LE gsb0, 0x0 ;  /* 0x00008000000079c5 */ /* 0x000fc40000010000 */
[----:B------:R0:W-:Y:S04]  /*5120*/  STL.64 [R1], R4 ;  /* 0x0000000401007387 */ /* 0x0001e80000100a00 */
[----:B------:R1:W-:Y:S04]  /*5130*/  STL.64 [R1+0x8], R6 ;  /* 0x0000080601007387 */ /* 0x0003e80000100a00 */
[----:B------:R4:W-:Y:S04]  /*5140*/  STL.64 [R1+0x10], R8 ;  /* 0x0000100801007387 */ /* 0x0009e80000100a00 */
[----:B------:R5:W-:Y:S01]  /*5150*/  STL.64 [R1+0x18], R10 ;  /* 0x0000180a01007387 */ /* 0x000be20000100a00 */
[----:B0-----:R-:W-:-:S03]  /*5160*/  IMAD.MOV.U32 R5, RZ, RZ, R19 ;  /* 0x000000ffff057224 */ /* 0x001fc600078e0013 */
[----:B------:R0:W-:Y:S01]  /*5170*/  STL.64 [R1+0x20], R12 ;  /* 0x0000200c01007387 */ /* 0x0001e20000100a00 */
[----:B-1----:R-:W-:-:S03]  /*5180*/  CS2R R6, SRZ ;  /* 0x0000000000067805 */ /* 0x002fc6000001ff00 */
[----:B------:R1:W-:Y:S01]  /*5190*/  STL.64 [R1+0x28], R14 ;  /* 0x0000280e01007387 */ /* 0x0003e20000100a00 */
[----:B----4-:R-:W-:Y:S01]  /*51a0*/  CS2R R8, SRZ ;  /* 0x0000000000087805 */ /* 0x010fe2000001ff00 */
[----:B------:R-:W-:Y:S02]  /*51b0*/  IMAD.MOV.U32 R4, RZ, RZ, RZ ;  /* 0x000000ffff047224 */ /* 0x000fe400078e00ff */
[----:B------:R4:W-:Y:S01]  /*51c0*/  STL.64 [R1+0x30], R16 ;  /* 0x0000301001007387 */ /* 0x0009e20000100a00 */
[----:B-----5:R-:W-:-:S03]  /*51d0*/  CS2R R10, SRZ ;  /* 0x00000000000a7805 */ /* 0x020fc6000001ff00 */
[----:B------:R5:W-:Y:S01]  /*51e0*/  STL.64 [R1+0x38], R18 ;  /* 0x0000381201007387 */ /* 0x000be20000100a00 */
[----:B0-----:R-:W-:Y:S02]  /*51f0*/  CS2R R12, SRZ ;  /* 0x00000000000c7805 */ /* 0x001fe4000001ff00 */
[----:B-1----:R-:W-:Y:S02]  /*5200*/  CS2R R14, SRZ ;  /* 0x00000000000e7805 */ /* 0x002fe4000001ff00 */
[----:B----4-:R-:W-:Y:S02]  /*5210*/  CS2R R16, SRZ ;  /* 0x0000000000107805 */ /* 0x010fe4000001ff00 */
[----:B-----5:R-:W-:Y:S01]  /*5220*/  CS2R R18, SRZ ;  /* 0x0000000000127805 */ /* 0x020fe2000001ff00 */
[----:B------:R-:W-:Y:S06]  /*5230*/  @!P0 BRA `(.L_x_18) ;  /* 0x0000001800f08947 */ /* 0x000fec0003800000 */
[----:B------:R-:W-:Y:S01]  /*5240*/  FADD R225, RZ, R5 ;  /* 0x00000005ffe17221 */ /* 0x000fe20000000000 */
[----:B------:R-:W-:-:S01]  /*5250*/  FADD R5, RZ, R204 ;  /* 0x000000ccff057221 */ /* 0x000fc20000000000 */
[----:B------:R-:W4:Y:S04]  /*5260*/  LDL R3, [R1+0x44] ;  /* 0x0000440001037983 */ /* 0x000f280000100800 */
[----:B------:R-:W5:Y:S04]  /*5270*/  LDL R2, [R1+0x48] ;  /* 0x0000480001027983 */ /* 0x000f680000100800 */
[----:B------:R-:W2:Y:S04]  /*5280*/  LDL R0, [R1+0x4c] ;  /* 0x00004c0001007983 */ /* 0x000ea80000100800 */
[----:B------:R-:W3:Y:S04]  /*5290*/  LDL R6, [R1+0x50] ;  /* 0x0000500001067983 */ /* 0x000ee80000100800 */
        /* <DEDUP_REMOVED lines=11> */
[----:B------:R-:W3:Y:S04]  /*5350*/  LDL R18, [R1] ;  /* 0x0000000001127983 */ /* 0x000ee80000100800 */
        /* <DEDUP_REMOVED lines=14> */
[----:B------:R-:W3:Y:S01]  /*5440*/  LDL R4, [R1+0x40] ;  /* 0x0000400001047983 */ /* 0x000ee20000100800 */
[----:B------:R-:W-:-:S01]  /*5450*/  FADD R226, RZ, R200 ;  /* 0x000000c8ffe27221 */ /* 0x000fc20000000000 */
[----:B------:R-:W-:Y:S01]  /*5460*/  FADD R227, RZ, R201 ;  /* 0x000000c9ffe37221 */ /* 0x000fe20000000000 */
[----:B------:R-:W-:-:S01]  /*5470*/  FADD R228, RZ, R202 ;  /* 0x000000caffe47221 */ /* 0x000fc20000000000 */
[----:B------:R0:W-:Y:S01]  /*5480*/  STL [R1+0x80], R5 ;  /* 0x0000800501007387 */ /* 0x0001e20000100800 */
[----:B------:R-:W-:-:S01]  /*5490*/  FADD R229, RZ, R203 ;  /* 0x000000cbffe57221 */ /* 0x000fc20000000000 */
[----:B------:R-:W-:Y:S01]  /*54a0*/  UMOV UR6, URZ ;  /* 0x0000003f00067c82 */ /* 0x000fe20008000000 */
[----:B0-----:R-:W-:-:S05]  /*54b0*/  FADD R5, RZ, R205 ;  /* 0x000000cdff057221 */ /* 0x001fca0000000000 */
[----:B------:R0:W-:Y:S02]  /*54c0*/  STL [R1+0x84], R5 ;  /* 0x0000840501007387 */ /* 0x0001e40000100800 */
        /* <DEDUP_REMOVED lines=20> */
[----:B0-----:R-:W-:-:S01]  /*5610*/  FADD R5, RZ, R184 ;  /* 0x000000b8ff057221 */ /* 0x001fc20000000000 */
[----:B----4-:R-:W-:-:S04]  /*5620*/  FADD R3, RZ, R3 ;  /* 0x00000003ff037221 */ /* 0x010fc80000000000 */
[----:B------:R0:W-:Y:S01]  /*5630*/  STL [R1+0xb0], R5 ;  /* 0x0000b00501007387 */ /* 0x0001e20000100800 */
[----:B-----5:R-:W-:-:S01]  /*5640*/  FADD R2, RZ, R2 ;  /* 0x00000002ff027221 */ /* 0x020fc20000000000 */
[----:B--2---:R-:W-:Y:S01]  /*5650*/  FADD R0, RZ, R0 ;  /* 0x00000000ff007221 */ /* 0x004fe20000000000 */
[----:B---3--:R-:W-:-:S01]  /*5660*/  FADD R6, RZ, R6 ;  /* 0x00000006ff067221 */ /* 0x008fc20000000000 */
[----:B0-----:R-:W-:Y:S01]  /*5670*/  FADD R5, RZ, R185 ;  /* 0x000000b9ff057221 */ /* 0x001fe20000000000 */
[----:B------:R-:W-:-:S04]  /*5680*/  FADD R7, RZ, R7 ;  /* 0x00000007ff077221 */ /* 0x000fc80000000000 */
[----:B------:R0:W-:Y:S01]  /*5690*/  STL [R1+0xb4], R5 ;  /* 0x0000b40501007387 */ /* 0x0001e20000100800 */
[----:B------:R-:W-:-:S01]  /*56a0*/  FADD R8, RZ, R8 ;  /* 0x00000008ff087221 */ /* 0x000fc20000000000 */
[----:B------:R-:W-:Y:S01]  /*56b0*/  FADD R9, RZ, R9 ;  /* 0x00000009ff097221 */ /* 0x000fe20000000000 */
[----:B------:R-:W-:-:S01]  /*56c0*/  FADD R10, RZ, R10 ;  /* 0x0000000aff0a7221 */ /* 0x000fc20000000000 */
[----:B0-----:R-:W-:Y:S01]  /*56d0*/  FADD R5, RZ, R186 ;  /* 0x000000baff057221 */ /* 0x001fe20000000000 */
[----:B------:R-:W-:-:S04]  /*56e0*/  FADD R11, RZ, R11 ;  /* 0x0000000bff0b7221 */ /* 0x000fc80000000000 */
[----:B------:R0:W-:Y:S01]  /*56f0*/  STL [R1+0xb8], R5 ;  /* 0x0000b80501007387 */ /* 0x0001e20000100800 */
[----:B------:R-:W-:-:S01]  /*5700*/  FADD R12, RZ, R12 ;  /* 0x0000000cff0c7221 */ /* 0x000fc20000000000 */
[----:B------:R-:W-:Y:S01]  /*5710*/  FADD R13, RZ, R13 ;  /* 0x0000000dff0d7221 */ /* 0x000fe20000000000 */
[----:B0-----:R-:W-:-:S01]  /*5720*/  FADD R5, RZ, R187 ;  /* 0x000000bbff057221 */ /* 0x001fc20000000000 */
[----:B------:R-:W-:Y:S01]  /*5730*/  FADD R14, RZ, R14 ;  /* 0x0000000eff0e7221 */ /* 0x000fe20000000000 */
[----:B------:R-:W-:-:S03]  /*5740*/  FADD R15, RZ, R15 ;  /* 0x0000000fff0f7221 */ /* 0x000fc60000000000 */
[----:B------:R0:W-:Y:S01]  /*5750*/  STL [R1+0xbc], R5 ;  /* 0x0000bc0501007387 */ /* 0x0001e20000100800 */
[----:B------:R-:W-:-:S01]  /*5760*/  FADD R16, RZ, R16 ;  /* 0x00000010ff107221 */ /* 0x000fc20000000000 */
[----:B------:R-:W-:Y:S01]  /*5770*/  FADD R17, RZ, R17 ;  /* 0x00000011ff117221 */ /* 0x000fe20000000000 */
[----:B0-----:R-:W-:-:S01]  /*5780*/  FADD R5, RZ, R188 ;  /* 0x000000bcff057221 */ /* 0x001fc20000000000 */
        /* <DEDUP_REMOVED lines=359> */
.L_x_18:
[----:B------:R-:W-:Y:S01]  /*6e00*/  UIADD3 UR47, UR5, 0x1, URZ ;  /* 0x00000001052f7890 */ /* 0x000fe2000fffe03f */
[----:B------:R-:W-:-:S03]  /*6e10*/  UMOV UR13, 0x1 ;  /* 0x00000001000d7882 */ /* 0x000fc60000000000 */
[----:B------:R-:W-:-:S04]  /*6e20*/  UISETP.NE.AND UP0, UPT, UR47, 0x4, UPT ;  /* 0x000000042f00788c */ /* 0x000fc8000bf05270 */
[----:B------:R-:W-:Y:S02]  /*6e30*/  USEL UR46, URZ, 0x1, UP0 ;  /* 0x000000013f2e7887 */ /* 0x000fe40008000000 */
[----:B------:R-:W-:Y:S02]  /*6e40*/  USEL UR47, UR47, URZ, UP0 ;  /* 0x0000003f2f2f7287 */ /* 0x000fe40008000000 */
[----:B------:R-:W-:-:S12]  /*6e50*/  ULOP3.LUT UR46, UR4, UR46, URZ, 0x3c, !UPT ;  /* 0x0000002e042e7292 */ /* 0x000fd8000f8e3c3f */
.L_x_13:
[----:B------:R-:W-:-:S04]  /*6e60*/  UISETP.LT.AND UP0, UPT, UR11, 0x1, UPT ;  /* 0x000000010b00788c */ /* 0x000fc8000bf01270 */
[----:B------:R-:W-:-:S04]  /*6e70*/  USEL UR14, UR11, 0x1, UP0 ;  /* 0x000000010b0e7887 */ /* 0x000fc80008000000 */
[----:B------:R-:W-:-:S04]  /*6e80*/  UIADD3 UR45, UR11, -UR14, URZ ;  /* 0x8000000e0b2d7290 */ /* 0x000fc8000fffe03f */
[----:B------:R-:W-:-:S06]  /*6e90*/  UISETP.GE.AND UP0, UPT, UR45, 0x1, UPT ;  /* 0x000000012d00788c */ /* 0x000fcc000bf06270 */
[----:B------:R-:W-:-:S13]  /*6ea0*/  PLOP3.LUT P0, PT, PT, PT, UP0, 0x80, 0x0 ;  /* 0x000000000000781c */ /* 0x000fda0003f0f008 */
[----:B------:R-:W-:Y:S05]  /*6eb0*/  @!P0 BRA `(.L_x_19) ;  /* 0x0000005800988947 */ /* 0x000fea0003800000 */
[----:B------:R-:W-:Y:S01]  /*6ec0*/  UMOV UR44, UR5 ;  /* 0x00000005002c7c82 */ /* 0x000fe20008000000 */
[----:B------:R-:W-:-:S05]  /*6ed0*/  ULDC UR43, c[0x0][0x50c] ;  /* 0x00014300002b7ab9 */ /* 0x000fca0000000800 */
.L_x_27:
[----:B------:R-:W-:-:S06]  /*6ee0*/  UISETP.NE.AND UP0, UPT, UR8, 0x3, UPT ;  /* 0x000000030800788c */ /* 0x000fcc000bf05270 */
[----:B------:R-:W-:-:S13]  /*6ef0*/  PLOP3.LUT P1, PT, PT, PT, UP0, 0x80, 0x0 ;  /* 0x000000000000781c */ /* 0x000fda0003f2f008 */
[----:B-----5:R-:W-:Y:S05]  /*6f00*/  @!P1 BRA `(.L_x_20) ;  /* 0x0000000000049947 */ /* 0x020fea0003800000 */
[----:B------:R-:W-:Y:S01]  /*6f10*/  BPT.TRAP 0x1 ;  /* 0x000000040000795c */ /* 0x000fe20000300000 */
.L_x_20:
[----:B------:R-:W1:Y:S01]  /*6f20*/  S2UR UR14, SR_CgaCtaId ;  /* 0x00000000000e79c3 */ /* 0x000e620000008800 */
[----:B------:R-:W-:Y:S01]  /*6f30*/  UMOV UR9, 0x400 ;  /* 0x0000040000097882 */ /* 0x000fe20000000000 */
[----:B0-----:R-:W-:-:S05]  /*6f40*/  IMAD.U32 R5, RZ, RZ, UR46 ;  /* 0x0000002eff057e24 */ /* 0x001fca000f8e00ff */
[----:B------:R-:W-:Y:S01]  /*6f50*/  SHF.L.U32 R5, R5, 0x1f, RZ ;  /* 0x0000001f05057819 */ /* 0x000fe200000006ff */
[----:B-1----:R-:W-:-:S04]  /*6f60*/  ULEA UR9, UR14, UR9, 0x18 ;  /* 0x000000090e097291 */ /* 0x002fc8000f8ec03f */
[----:B------:R-:W-:-:S09]  /*6f70*/  ULEA UR14, UR47, UR9, 0x3 ;  /* 0x000000092f0e7291 */ /* 0x000fd2000f8e183f */
[----:B------:R0:W1:Y:S01]  /*6f80*/  SYNCS.PHASECHK.TRANS64.TRYWAIT P0, [UR14], R5 ;  /* 0x00000005ff0075a7 */ /* 0x000062000800014e */
[----:B------:R-:W-:Y:S05]  /*6f90*/  @!P1 BRA `(.L_x_21) ;  /* 0x0000000000049947 */ /* 0x000fea0003800000 */
[----:B------:R-:W-:Y:S01]  /*6fa0*/  BPT.TRAP 0x1 ;  /* 0x000000040000795c */ /* 0x000fe20000300000 */
.L_x_21:
[----:B-1----:R-:W-:Y:S05]  /*6fb0*/  @P0 BRA `(.L_x_22) ;  /* 0x0000000000080947 */ /* 0x002fea0003800000 */
[----:B------:R-:W1:Y:S02]  /*6fc0*/  SYNCS.PHASECHK.TRANS64.TRYWAIT P0, [UR14], R5 ;  /* 0x00000005ff0075a7 */ /* 0x000e64000800014e */
[----:B-1----:R-:W-:Y:S05]  /*6fd0*/  @!P0 BRA `(.L_x_23) ;  /* 0x000001b000608947 */ /* 0x002fea0003800000 */
.L_x_22:
[----:B------:R-:W-:Y:S04]  /*6fe0*/  STL.64 [R1+0x5c0], R198 ;  /* 0x0005c0c601007387 */ /* 0x000fe80000100a00 */
[----:B------:R-:W-:Y:S04]  /*6ff0*/  STL.64 [R1+0x5b8], R196 ;  /* 0x0005b8c401007387 */ /* 0x000fe80000100a00 */
[----:B------:R-:W-:Y:S04]  /*7000*/  STL.64 [R1+0x5b0], R194 ;  /* 0x0005b0c201007387 */ /* 0x000fe80000100a00 */
[----:B------:R-:W-:Y:S04]  /*7010*/  STL.64 [R1+0x5a8], R192 ;  /* 0x0005a8c001007387 */ /* 0x000fe80000100a00 */
[----:B------:R-:W-:Y:S04]  /*7020*/  STL.64 [R1+0x5a0], R190 ;  /* 0x0005a0be01007387 */ /* 0x000fe80000100a00 */
[----:B------:R-:W-:Y:S04]  /*7030*/  STL.64 [R1+0x598], R188 ;  /* 0x000598bc01007387 */ /* 0x000fe80000100a00 */
[----:B------:R-:W-:Y:S04]  /*7040*/  STL.64 [R1+0x590], R186 ;  /* 0x000590ba01007387 */ /* 0x000fe80000100a00 */
[----:B------:R1:W-:Y:S04]  /*7050*/  STL.64 [R1+0x588], R184 ;  /* 0x000588b801007387 */ /* 0x0003e80000100a00 */
[----:B-1----:R-:W4:Y:S04]  /*7060*/  LDL.LU.64 R184, [R1+0x40] ;  /* 0x0000400001b87983 */ /* 0x002f280000300a00 */
[----:B------:R-:W4:Y:S04]  /*7070*/  LDL.LU.64 R186, [R1+0x48] ;  /* 0x0000480001ba7983 */ /* 0x000f280000300a00 */
[----:B------:R-:W4:Y:S04]  /*7080*/  LDL.LU.64 R188, [R1+0x50] ;  /* 0x0000500001bc7983 */ /* 0x000f280000300a00 */
[----:B------:R-:W4:Y:S04]  /*7090*/  LDL.LU.64 R190, [R1+0x58] ;  /* 0x0000580001be7983 */ /* 0x000f280000300a00 */
[----:B------:R-:W4:Y:S04]  /*70a0*/  LDL.LU.64 R192, [R1+0x60] ;  /* 0x0000600001c07983 */ /* 0x000f280000300a00 */
[----:B------:R-:W4:Y:S04]  /*70b0*/  LDL.LU.64 R194, [R1+0x68] ;  /* 0x0000680001c27983 */ /* 0x000f280000300a00 */
[----:B------:R-:W4:Y:S04]  /*70c0*/  LDL.LU.64 R196, [R1+0x70] ;  /* 0x0000700001c47983 */ /* 0x000f280000300a00 */
[----:B------:R-:W4:Y:S01]  /*70d0*/  LDL.LU.64 R198, [R1+0x78] ;  /* 0x0000780001c67983 */ /* 0x000f220000300a00 */
[----:B------:R-:W-:-:S02]  /*70e0*/  UIADD3 UR14, UR9, 0x18100, URZ ;  /* 0x00018100090e7890 */ /* 0x000fc4000fffe03f */
[----:B------:R-:W-:Y:S01]  /*70f0*/  UISETP.NE.AND UP0, UPT, UR12, URZ, UPT ;  /* 0x0000003f0c00728c */ /* 0x000fe2000bf05270 */
[----:B------:R-:W-:Y:S01]  /*7100*/  STL [R1+0x400], R16 ;  /* 0x0004001001007387 */ /* 0x000fe20000100800 */
[----:B------:R-:W-:Y:S02]  /*7110*/  USHF.R.U32.HI UR14, URZ, 0x4, UR14 ;  /* 0x000000043f0e7899 */ /* 0x000fe4000801160e */
[----:B------:R-:W-:Y:S01]  /*7120*/  USEL UR13, UR13, URZ, !UP0 ;  /* 0x0000003f0d0d7287 */ /* 0x000fe2000c000000 */
[----:B------:R-:W-:Y:S01]  /*7130*/  STL [R1+0x3fc], R15 ;  /* 0x0003fc0f01007387 */ /* 0x000fe20000100800 */
[----:B------:R-:W-:Y:S02]  /*7140*/  ULOP3.LUT UR14, UR14, 0x3fff, URZ, 0xc0, !UPT ;  /* 0x00003fff0e0e7892 */ /* 0x000fe4000f8ec03f */
[----:B------:R-:W-:Y:S01]  /*7150*/  ULOP3.LUT UR50, UR10, 0x10000, URZ, 0xfc, !UPT ;  /* 0x000100000a327892 */ /* 0x000fe2000f8efc3f */
[----:B------:R-:W-:Y:S01]  /*7160*/  STL [R1+0x3f8], R14 ;  /* 0x0003f80e01007387 */ /* 0x000fe20000100800 */
[----:B------:R-:W-:-:S02]  /*7170*/  ULOP3.LUT UR14, UR14, 0x10000, URZ, 0xfc, !UPT ;  /* 0x000100000e0e7892 */ /* 0x000fc4000f8efc3f */
[----:B------:R-:W-:Y:S01]  /*7180*/  UISETP.NE.U32.AND UP0, UPT, UR13, URZ, UPT ;  /* 0x0000003f0d00728c */ /* 0x000fe2000bf05070 */
[----:B------:R-:W-:Y:S01]  /*7190*/  STL [R1+0x3f4], R13 ;  /* 0x0003f40d01007387 */ /* 0x000fe20000100800 */
[----:B------:R-:W-:Y:S02]  /*71a0*/  UIMAD UR50, UR47, 0x600, UR50 ;  /* 0x000006002f3278a4 */ /* 0x000fe4000f8e0232 */
[----:B------:R-:W-:Y:S01]  /*71b0*/  UIMAD UR51, UR47, 0x700, UR14 ;  /* 0x000007002f3378a4 */ /* 0x000fe2000f8e020e */
[----:B------:R-:W-:Y:S01]  /*71c0*/  STL [R1+0x3f0], R12 ;  /* 0x0003f00c01007387 */ /* 0x000fe20000100800 */
[----:B------:R-:W-:Y:S01]  /*71d0*/  UMOV UR17, 0x40000040 ;  /* 0x4000004000117882 */ /* 0x000fe20000000000 */
[----:B------:R-:W-:Y:S01]  /*71e0*/  UMOV UR19, 0x40000040 ;  /* 0x4000004000137882 */ /* 0x000fe20000000000 */
[----:B------:R-:W-:Y:S01]  /*71f0*/  UIADD3 UR14, UR51, 0x100, URZ ;  /* 0x00000100330e7890 */ /* 0x000fe2000fffe03f */
[----:B------:R-:W-:Y:S01]  /*7200*/  STL [R1+0x3ec], R11 ;  /* 0x0003ec0b01007387 */ /* 0x000fe20000100800 */
[----:B------:R-:W-:Y:S01]  /*7210*/  UMOV UR16, UR50 ;  /* 0x0000003200107c82 */ /* 0x000fe20008000000 */
[----:B------:R-:W-:Y:S01]  /*7220*/  UMOV UR18, UR51 ;  /* 0x0000003300127c82 */ /* 0x000fe20008000000 */
[----:B------:R-:W-:Y:S01]  /*7230*/  UMOV UR12, UR16 ;  /* 0x00000010000c7c82 */ /* 0x000fe20008000000 */
[----:B------:R-:W-:Y:S01]  /*7240*/  UMOV UR13, UR17 ;  /* 0x00000011000d7c82 */ /* 0x000fe20008000000 */
[----:B------:R-:W-:Y:S01]  /*7250*/  UMOV UR15, 0x40000040 ;  /* 0x40000040000f7882 */ /* 0x000fe20000000000 */
[----:B------:R-:W-:Y:S01]  /*7260*/  UIADD3 UR22, UR51, 0x200, URZ ;  /* 0x0000020033167890 */ /* 0x000fe2000fffe03f */
[----:B------:R-:W-:Y:S01]  /*7270*/  STL [R1+0x3e8], R10 ;  /* 0x0003e80a01007387 */ /* 0x000fe20000100800 */
        /* <DEDUP_REMOVED lines=8> */
[----:B----4-:R-:W-:Y:S01]  /*7300*/  WARPGROUP.ARRIVE ;  /* 0x00000000000079c5 */ /* 0x010fe20000000000 */
[----:B------:R-:W-:Y:S01]  /*7310*/  UIADD3 UR30, UR51, 0x400, URZ ;  /* 0x00000400331e7890 */ /* 0x000fe2000fffe03f */
[----:B------:R-:W-:Y:S01]  /*7320*/  STL [R1+0x3e0], R8 ;  /* 0x0003e00801007387 */ /* 0x000fe20000100800 */
[----:B------:R-:W-:Y:S01]  /*7330*/  UMOV UR28, UR16 ;  /* 0x00000010001c7c82 */ /* 0x000fe20008000000 */
[----:B------:R-:W-:-:S02]  /*7340*/  UMOV UR29, UR17 ;  /* 0x00000011001d7c82 */ /* 0x000fc40008000000 */
[----:B------:R-:W-:Y:S01]  /*7350*/  QGMMA.64x32x32.F32.E4M3.E4M3 R184, gdesc[UR16], R184, UP0, gsb0 ;  /* 0x0060000010b879f3 */ /* 0x000fe2000b8008b8 */
        /* <DEDUP_REMOVED lines=11> */
[----:B------:R-:W-:Y:S04]  /*7410*/  STL [R1+0x3d4], R4 ;  /* 0x0003d40401007387 */ /* 0x000fe80000100800 */
[----:B------:R-:W-:Y:S04]  /*7420*/  STL [R1+0x3d0], R3 ;  /* 0x0003d00301007387 */ /* 0x000fe80000100800 */
[----:B------:R1:W-:Y:S04]  /*7430*/  STL [R1+0x3cc], R2 ;  /* 0x0003cc0201007387 */ /* 0x0003e80000100800 */
[----:B-----5:R4:W-:Y:S01]  /*7440*/  STL [R1+0x3c8], R0 ;  /* 0x0003c80001007387 */ /* 0x0209e20000100800 */
[----:B------:R-:W-:-:S02]  /*7450*/  WARPGROUP.DEPBAR.LE gsb0, 0x0 ;  /* 0x00008000000079c5 */ /* 0x000fc40000010000 */
[----:B------:R-:W-:Y:S01]  /*7460*/  WARPGROUP.ARRIVE ;  /* 0x00000000000079c5 */ /* 0x000fe20000000000 */
[----:B-1----:R-:W-:Y:S02]  /*7470*/  IMAD.MOV.U32 R2, RZ, RZ, R198 ;  /* 0x000000ffff027224 */ /* 0x002fe400078e00c6 */
[----:B----4-:R-:W-:Y:S02]  /*7480*/  IMAD.MOV.U32 R0, RZ, RZ, R199 ;  /* 0x000000ffff007224 */ /* 0x010fe400078e00c7 */
[----:B------:R-:W-:Y:S01]  /*7490*/  IMAD.MOV.U32 R4, RZ, RZ, R196 ;  /* 0x000000ffff047224 */ /* 0x000fe200078e00c4 */
[----:B------:R-:W-:Y:S01]  /*74a0*/  QGMMA.64x32x32.F32.E4M3.E4M3 R200, gdesc[UR12], R200, UP0, gsb0 ;  /* 0x006000000cc879f3 */ /* 0x000fe2000b8008c8 */
[----:B------:R-:W-:Y:S01]  /*74b0*/  IMAD.MOV.U32 R3, RZ, RZ, R197 ;  /* 0x000000ffff037224 */ /* 0x000fe200078e00c5 */
[----:B------:R-:W4:Y:S01]  /*74c0*/  LDL.LU.64 R198, [R1+0x5c0] ;  /* 0x0005c00001c67983 */ /* 0x000f220000300a00 */
[----:B------:R-:W-:Y:S01]  /*74d0*/  UIADD3 UR12, UR50, 0x400, URZ ;  /* 0x00000400320c7890 */ /* 0x000fe2000fffe03f */
[----:B------:R-:W-:-:S02]  /*74e0*/  IMAD.MOV.U32 R6, RZ, RZ, R194 ;  /* 0x000000ffff067224 */ /* 0x000fc400078e00c2 */
[----:B0-----:R-:W-:Y:S01]  /*74f0*/  IMAD.MOV.U32 R5, RZ, RZ, R195 ;  /* 0x000000ffff057224 */ /* 0x001fe200078e00c3 */
[----:B------:R-:W4:Y:S01]  /*7500*/  LDL.LU.64 R196, [R1+0x5b8] ;  /* 0x0005b80001c47983 */ /* 0x000f220000300a00 */
        /* <DEDUP_REMOVED lines=12> */
[----:B------:R-:W-:Y:S02]  /*75d0*/  IMAD.MOV.U32 R16, RZ, RZ, R184 ;  /* 0x000000ffff107224 */ /* 0x000fe400078e00b8 */
[----:B------:R-:W-:Y:S01]  /*75e0*/  IMAD.MOV.U32 R15, RZ, RZ, R185 ;  /* 0x000000ffff0f7224 */ /* 0x000fe200078e00b9 */
[----:B------:R-:W4:Y:S04]  /*75f0*/  LDL.LU.64 R186, [R1+0x590] ;  /* 0x0005900001ba7983 */ /* 0x000f280000300a00 */
[----:B------:R-:W4:Y:S01]  /*7600*/  LDL.LU.64 R184, [R1+0x588] ;  /* 0x0005880001b87983 */ /* 0x000f220000300a00 */
[----:B------:R-:W-:-:S02]  /*7610*/  WARPGROUP.DEPBAR.LE gsb0, 0x0 ;  /* 0x00008000000079c5 */ /* 0x000fc40000010000 */
[----:B------:R-:W-:-:S06]  /*7620*/  WARPGROUP.ARRIVE ;  /* 0x00000000000079c5 */ /* 0x000fcc0000000000 */
[----:B------:R-:W-:Y:S03]  /*7630*/  QGMMA.64x32x32.F32.E4M3.E4M3 R168, gdesc[UR20], R168, UP0, gsb0 ;  /* 0x0060000014a879f3 */ /* 0x000fe6000b8008a8 */
[----:B------:R-:W-:Y:S02]  /*7640*/  WARPGROUP.DEPBAR.LE gsb0, 0x0 ;  /* 0x00008000000079c5 */ /* 0x000fe40000010000 */
        /* <DEDUP_REMOVED lines=10> */
[----:B------:R-:W-:Y:S01]  /*76f0*/  QGMMA.64x32x32.F32.E4M3.E4M3 R40, gdesc[UR36], R40, UP0, gsb0 ;  /* 0x00600000242879f3 */ /* 0x000fe2000b800828 */
[----:B------:R-:W-:Y:S01]  /*7700*/  UMOV UR36, UR12 ;  /* 0x0000000c00247c82 */ /* 0x000fe20008000000 */
[----:B------:R-:W-:Y:S01]  /*7710*/  UMOV UR37, 0x40000040 ;  /* 0x4000004000257882 */ /* 0x000fe20000000000 */
[----:B------:R-:W-:Y:S02]  /*7720*/  WARPGROUP.DEPBAR.LE gsb0, 0x0 ;  /* 0x00008000000079c5 */ /* 0x000fe40000010000 */
[----:B------:R-:W-:-:S06]  /*7730*/  WARPGROUP.ARRIVE ;  /* 0x00000000000079c5 */ /* 0x000fcc0000000000 */
[----:B------:R-:W-:Y:S01]  /*7740*/  QGMMA.64x32x32.F32.E4M3.E4M3 R24, gdesc[UR36], R24, UP0, gsb0 ;  /* 0x00600000241879f3 */ /* 0x000fe2000b800818 */
[----:B------:R-:W-:Y:S01]  /*7750*/  UMOV UR32, UR36 ;  /* 0x0000002400207c82 */ /* 0x000fe20008000000 */
[----:B------:R-:W-:Y:S01]  /*7760*/  UMOV UR33, UR37 ;  /* 0x0000002500217c82 */ /* 0x000fe20008000000 */
[----:B------:R-:W-:Y:S04]  /*7770*/  STL.64 [R1+0x540], R226 ;  /* 0x000540e201007387 */ /* 0x000fe80000100a00 */
[----:B------:R-:W-:Y:S04]  /*7780*/  STL.64 [R1+0x538], R224 ;  /* 0x000538e001007387 */ /* 0x000fe80000100a00 */
[----:B------:R-:W-:Y:S04]  /*7790*/  STL.64 [R1+0x530], R222 ;  /* 0x000530de01007387 */ /* 0x000fe80000100a00 */
[----:B------:R-:W-:Y:S04]  /*77a0*/  STL.64 [R1+0x528], R220 ;  /* 0x000528dc01007387 */ /* 0x000fe80000100a00 */
[----:B------:R-:W-:Y:S04]  /*77b0*/  STL.64 [R1+0x520], R218 ;  /* 0x000520da01007387 */ /* 0x000fe80000100a00 */
[----:B------:R-:W-:Y:S04]  /*77c0*/  STL.64 [R1+0x518], R216 ;  /* 0x000518d801007387 */ /* 0x000fe80000100a00 */
[----:B------:R0:W-:Y:S04]  /*77d0*/  STL.64 [R1+0x510], R214 ;  /* 0x000510d601007387 */ /* 0x0001e80000100a00 */
[----:B------:R1:W-:Y:S01]  /*77e0*/  STL.64 [R1+0x508], R212 ;  /* 0x000508d401007387 */ /* 0x0003e20000100a00 */
[----:B0-----:R-:W-:-:S02]  /*77f0*/  IMAD.MOV.U32 R214, RZ, RZ, R14 ;  /* 0x000000ffffd67224 */ /* 0x001fc400078e000e */
[----:B------:R-:W-:Y:S02]  /*7800*/  IMAD.MOV.U32 R215, RZ, RZ, R13 ;  /* 0x000000ffffd77224 */ /* 0x000fe400078e000d */
[----:B-1----:R-:W-:Y:S01]  /*7810*/  IMAD.MOV.U32 R212, RZ, RZ, R16 ;  /* 0x000000ffffd47224 */ /* 0x002fe200078e0010 */
[----:B------:R-:W-:Y:S02]  /*7820*/  WARPGROUP.DEPBAR.LE gsb0, 0x0 ;  /* 0x00008000000079c5 */ /* 0x000fe40000010000 */
[----:B------:R-:W-:-:S06]  /*7830*/  WARPGROUP.ARRIVE ;  /* 0x00000000000079c5 */ /* 0x000fcc0000000000 */
[----:B------:R-:W-:Y:S01]  /*7840*/  QGMMA.64x32x32.F32.E4M3.E4M3 R56, gdesc[UR32], R56, UP0, gsb0 ;  /* 0x00600000203879f3 */ /* 0x000fe2000b800838 */
[----:B------:R-:W-:Y:S01]  /*7850*/  IMAD.MOV.U32 R213, RZ, RZ, R15 ;  /* 0x000000ffffd57224 */ /* 0x000fe200078e000f */
        /* <DEDUP_REMOVED lines=8> */
[----:B0-----:R-:W2:Y:S04]  /*78e0*/  LDL.LU.64 R200, [R1] ;  /* 0x0000000001c87983 */ /* 0x001ea80000300a00 */
[----:B------:R-:W2:Y:S04]  /*78f0*/  LDL.LU.64 R202, [R1+0x8] ;  /* 0x0000080001ca7983 */ /* 0x000ea80000300a00 */
[----:B------:R-:W2:Y:S04]  /*7900*/  LDL.LU.64 R204, [R1+0x10] ;  /* 0x0000100001cc7983 */ /* 0x000ea80000300a00 */
[----:B------:R-:W2:Y:S04]  /*7910*/  LDL.LU.64 R206, [R1+0x18] ;  /* 0x0000180001ce7983 */ /* 0x000ea80000300a00 */
[----:B------:R-:W2:Y:S04]  /*7920*/  LDL.LU.64 R208, [R1+0x20] ;  /* 0x0000200001d07983 */ /* 0x000ea80000300a00 */
[----:B------:R-:W2:Y:S04]  /*7930*/  LDL.LU.64 R210, [R1+0x28] ;  /* 0x0000280001d27983 */ /* 0x000ea80000300a00 */
[----:B------:R-:W2:Y:S04]  /*7940*/  LDL.LU.64 R212, [R1+0x30] ;  /* 0x0000300001d47983 */ /* 0x000ea80000300a00 */
[----:B------:R-:W2:Y:S01]  /*7950*/  LDL.LU.64 R214, [R1+0x38] ;  /* 0x0000380001d67983 */ /* 0x000ea20000300a00 */
[----:B------:R-:W-:-:S02]  /*7960*/  WARPGROUP.DEPBAR.LE gsb0, 0x0 ;  /* 0x00008000000079c5 */ /* 0x000fc40000010000 */
[----:B------:R-:W-:Y:S01]  /*7970*/  WARPGROUP.ARRIVE ;  /* 0x00000000000079c5 */ /* 0x000fe20000000000 */
[----:B------:R-:W-:Y:S01]  /*7980*/  UMOV UR28, UR36 ;  /* 0x00000024001c7c82 */ /* 0x000fe20008000000 */
[----:B------:R-:W-:-:S04]  /*7990*/  UMOV UR29, UR37 ;  /* 0x00000025001d7c82 */ /* 0x000fc80008000000 */
[----:B------:R-:W-:Y:S01]  /*79a0*/  QGMMA.64x32x32.F32.E4M3.E4M3 R88, gdesc[UR28], R88, UP0, gsb0 ;  /* 0x006000001c5879f3 */ /* 0x000fe2000b800858 */
[----:B------:R-:W-:Y:S01]  /*79b0*/  UMOV UR24, UR36 ;  /* 0x0000002400187c82 */ /* 0x000fe20008000000 */
[----:B------:R-:W-:Y:S01]  /*79c0*/  UMOV UR25, UR37 ;  /* 0x0000002500197c82 */ /* 0x000fe20008000000 */
[----:B------:R-:W-:Y:S02]  /*79d0*/  WARPGROUP.DEPBAR.LE gsb0, 0x0 ;  /* 0x00008000000079c5 */ /* 0x000fe40000010000 */
[----:B------:R-:W-:-:S06]  /*79e0*/  WARPGROUP.ARRIVE ;  /* 0x00000000000079c5 */ /* 0x000fcc0000000000 */
        /* <DEDUP_REMOVED lines=9> */
[----:B----4-:R-:W-:-:S06]  /*7a80*/  WARPGROUP.ARRIVE ;  /* 0x00000000000079c5 */ /* 0x010fcc0000000000 */
[----:B------:R-:W-:Y:S01]  /*7a90*/  QGMMA.64x32x32.F32.E4M3.E4M3 R184, gdesc[UR12], R184, UP0, gsb0 ;  /* 0x006000000cb879f3 */ /* 0x000fe2000b8008b8 */
[----:B------:R-:W-:Y:S01]  /*7aa0*/  UMOV UR38, UR18 ;  /* 0x0000001200267c82 */ /* 0x000fe20008000000 */
[----:B------:R-:W-:Y:S01]  /*7ab0*/  UMOV UR39, UR19 ;  /* 0x0000001300277c82 */ /* 0x000fe20008000000 */
[----:B------:R-:W-:Y:S02]  /*7ac0*/  WARPGROUP.DEPBAR.LE gsb0, 0x0 ;  /* 0x00008000000079c5 */ /* 0x000fe40000010000 */
[----:B--2---:R-:W-:-:S06]  /*7ad0*/  WARPGROUP.ARRIVE ;  /* 0x00000000000079c5 */ /* 0x004fcc0000000000 */
[----:B------:R-:W-:Y:S01]  /*7ae0*/  QGMMA.64x32x32.F32.E4M3.E4M3 R200, gdesc[UR36], R200, UP0, gsb0 ;  /* 0x0060000024c879f3 */ /* 0x000fe2000b8008c8 */
[----:B------:R-:W-:Y:S02]  /*7af0*/  IMAD.MOV.U32 R226, RZ, RZ, R2 ;  /* 0x000000ffffe27224 */ /* 0x000fe400078e0002 */
[----:B------:R-:W-:Y:S02]  /*7b00*/  IMAD.MOV.U32 R227, RZ, RZ, R0 ;  /* 0x000000ffffe37224 */ /* 0x000fe400078e0000 */
[----:B------:R-:W-:Y:S02]  /*7b10*/  IMAD.MOV.U32 R224, RZ, RZ, R4 ;  /* 0x000000ffffe07224 */ /* 0x000fe400078e0004 */
[----:B------:R-:W-:Y:S01]  /*7b20*/  IMAD.MOV.U32 R225, RZ, RZ, R3 ;  /* 0x000000ffffe17224 */ /* 0x000fe200078e0003 */
[----:B------:R-:W-:Y:S02]  /*7b30*/  WARPGROUP.DEPBAR.LE gsb0, 0x0 ;  /* 0x00008000000079c5 */ /* 0x000fe40000010000 */
[----:B------:R-:W-:-:S02]  /*7b40*/  IMAD.MOV.U32 R2, RZ, RZ, R214 ;  /* 0x000000ffff027224 */ /* 0x000fc400078e00d6 */
[----:B------:R-:W-:Y:S02]  /*7b50*/  IMAD.MOV.U32 R0, RZ, RZ, R215 ;  /* 0x000000ffff007224 */ /* 0x000fe400078e00d7 */
[----:B------:R-:W-:Y:S01]  /*7b60*/  IMAD.MOV.U32 R4, RZ, RZ, R212 ;  /* 0x000000ffff047224 */ /* 0x000fe200078e00d4 */
[----:B------:R-:W2:Y:S01]  /*7b70*/  LDL.LU.64 R214, [R1+0x580] ;  /* 0x0005800001d67983 */ /* 0x000ea20000300a00 */
[----:B------:R-:W-:-:S03]  /*7b80*/  IMAD.MOV.U32 R3, RZ, RZ, R213 ;  /* 0x000000ffff037224 */ /* 0x000fc600078e00d5 */
[----:B------:R-:W2:Y:S01]  /*7b90*/  LDL.LU.64 R212, [R1+0x578] ;  /* 0x0005780001d47983 */ /* 0x000ea20000300a00 */
[----:B------:R-:W-:Y:S01]  /*7ba0*/  IMAD.MOV.U32 R216, RZ, RZ, R12 ;  /* 0x000000ffffd87224 */ /* 0x000fe200078e000c */
[----:B------:R-:W-:Y:S01]  /*7bb0*/  MOV R223, R5 ;  /* 0x0000000500df7202 */ /* 0x000fe20000000f00 */
        /* <DEDUP_REMOVED lines=10> */
[----:B------:R-:W-:Y:S02]  /*7c60*/  IMAD.MOV.U32 R6, RZ, RZ, R210 ;  /* 0x000000ffff067224 */ /* 0x000fe400078e00d2 */
        /* <DEDUP_REMOVED lines=15> */
[----:B------:R-:W-:-:S03]  /*7d60*/  IMAD.MOV.U32 R15, RZ, RZ, R201 ;  /* 0x000000ffff0f7224 */ /* 0x000fc600078e00c9 */
[----:B------:R-:W4:Y:S01]  /*7d70*/  LDL.LU.64 R200, [R1+0x548] ;  /* 0x0005480001c87983 */ /* 0x000f220000300a00 */
[----:B--2---:R-:W-:-:S06]  /*7d80*/  WARPGROUP.ARRIVE ;  /* 0x00000000000079c5 */ /* 0x004fcc0000000000 */
[----:B------:R-:W-:Y:S03]  /*7d90*/  QGMMA.64x32x32.F32.E4M3.E4M3 R212, gdesc[UR16], R212, gsb0 ;  /* 0x0060000010d479f3 */ /* 0x000fe600080008d4 */
[----:B------:R-:W-:Y:S02]  /*7da0*/  WARPGROUP.DEPBAR.LE gsb0, 0x0 ;  /* 0x00008000000079c5 */ /* 0x000fe40000010000 */
        /* <DEDUP_REMOVED lines=8> */
[----:B0-----:R-:W2:Y:S04]  /*7e30*/  LDL.LU.64 R226, [R1+0x540] ;  /* 0x0005400001e27983 */ /* 0x001ea80000300a00 */
[----:B------:R-:W3:Y:S04]  /*7e40*/  LDL.LU.64 R224, [R1+0x538] ;  /* 0x0005380001e07983 */ /* 0x000ee80000300a00 */
[----:B------:R-:W3:Y:S04]  /*7e50*/  LDL.LU.64 R222, [R1+0x530] ;  /* 0x0005300001de7983 */ /* 0x000ee80000300a00 */
[----:B------:R-:W3:Y:S04]  /*7e60*/  LDL.LU.64 R220, [R1+0x528] ;  /* 0x0005280001dc7983 */ /* 0x000ee80000300a00 */
[----:B------:R-:W3:Y:S04]  /*7e70*/  LDL.LU.64 R218, [R1+0x520] ;  /* 0x0005200001da7983 */ /* 0x000ee80000300a00 */
[----:B------:R-:W3:Y:S04]  /*7e80*/  LDL.LU.64 R216, [R1+0x518] ;  /* 0x0005180001d87983 */ /* 0x000ee80000300a00 */
        /* <DEDUP_REMOVED lines=51> */
[----:B--2---:R-:W-:Y:S04]  /*81c0*/  STL.64 [R1+0x4c0], R226 ;  /* 0x0004c0e201007387 */ /* 0x004fe80000100a00 */
[----:B---3--:R-:W-:Y:S04]  /*81d0*/  STL.64 [R1+0x4b8], R224 ;  /* 0x0004b8e001007387 */ /* 0x008fe80000100a00 */
[----:B------:R-:W-:Y:S04]  /*81e0*/  STL.64 [R1+0x4b0], R222 ;  /* 0x0004b0de01007387 */ /* 0x000fe80000100a00 */
[----:B------:R-:W-:Y:S04]  /*81f0*/  STL.64 [R1+0x4a8], R220 ;  /* 0x0004a8dc01007387 */ /* 0x000fe80000100a00 */
[----:B------:R-:W-:Y:S04]  /*8200*/  STL.64 [R1+0x4a0], R218 ;  /* 0x0004a0da01007387 */ /* 0x000fe80000100a00 */
[----:B------:R-:W-:Y:S04]  /*8210*/  STL.64 [R1+0x498], R216 ;  /* 0x000498d801007387 */ /* 0x000fe80000100a00 */
[----:B------:R-:W-:Y:S04]  /*8220*/  STL.64 [R1+0x490], R214 ;  /* 0x000490d601007387 */ /* 0x000fe80000100a00 */
[----:B------:R0:W-:Y:S04]  /*8230*/  STL.64 [R1+0x488], R212 ;  /* 0x000488d401007387 */ /* 0x0001e80000100a00 */
[----:B0-----:R-:W2:Y:S04]  /*8240*/  LDL.LU.64 R212, [R1+0x40] ;  /* 0x0000400001d47983 */ /* 0x001ea80000300a00 */
[----:B------:R-:W3:Y:S01]  /*8250*/  LDL.LU.64 R214, [R1+0x48] ;  /* 0x0000480001d67983 */ /* 0x000ee20000300a00 */
[----:B------:R-:W-:-:S02]  /*8260*/  WARPGROUP.DEPBAR.LE gsb0, 0x0 ;  /* 0x00008000000079c5 */ /* 0x000fc40000010000 */
        /* <DEDUP_REMOVED lines=22> */
[----:B---3--:R-:W-:Y:S04]  /*83d0*/  STL.64 [R1+0x500], R214 ;  /* 0x000500d601007387 */ /* 0x008fe80000100a00 */
[----:B--2---:R0:W-:Y:S04]  /*83e0*/  STL.64 [R1+0x4f8], R212 ;  /* 0x0004f8d401007387 */ /* 0x0041e80000100a00 */
[----:B------:R1:W-:Y:S04]  /*83f0*/  STL.64 [R1+0x4f0], R210 ;  /* 0x0004f0d201007387 */ /* 0x0003e80000100a00 */
[----:B------:R2:W-:Y:S04]  /*8400*/  STL.64 [R1+0x4e8], R208 ;  /* 0x0004e8d001007387 */ /* 0x0005e80000100a00 */
[----:B------:R3:W-:Y:S01]  /*8410*/  STL.64 [R1+0x4e0], R206 ;  /* 0x0004e0ce01007387 */ /* 0x0007e20000100a00 */
[----:B0-----:R-:W-:-:S03]  /*8420*/  IMAD.MOV.U32 R212, RZ, RZ, R4 ;  /* 0x000000ffffd47224 */ /* 0x001fc600078e0004 */
[----:B------:R0:W-:Y:S01]  /*8430*/  STL.64 [R1+0x4d8], R204 ;  /* 0x0004d8cc01007387 */ /* 0x0001e20000100a00 */
[----:B-1----:R-:W-:-:S03]  /*8440*/  IMAD.MOV.U32 R210, RZ, RZ, R6 ;  /* 0x000000ffffd27224 */ /* 0x002fc600078e0006 */
[----:B------:R1:W-:Y:S01]  /*8450*/  STL.64 [R1+0x4d0], R202 ;  /* 0x0004d0ca01007387 */ /* 0x0003e20000100a00 */
[----:B--2---:R-:W-:Y:S01]  /*8460*/  IMAD.MOV.U32 R208, RZ, RZ, R8 ;  /* 0x000000ffffd07224 */ /* 0x004fe200078e0008 */
[----:B------:R-:W-:Y:S01]  /*8470*/  MOV R209, R7 ;  /* 0x0000000700d17202 */ /* 0x000fe20000000f00 */
[----:B------:R-:W-:Y:S01]  /*8480*/  IMAD.MOV.U32 R211, RZ, RZ, R5 ;  /* 0x000000ffffd37224 */ /* 0x000fe200078e0005 */
[----:B------:R2:W-:Y:S01]  /*8490*/  STL.64 [R1+0x4c8], R200 ;  /* 0x0004c8c801007387 */ /* 0x0005e20000100a00 */
[----:B---3--:R-:W-:Y:S02]  /*84a0*/  IMAD.MOV.U32 R206, RZ, RZ, R10 ;  /* 0x000000ffffce7224 */ /* 0x008fe400078e000a */
[----:B------:R-:W-:Y:S01]  /*84b0*/  IMAD.MOV.U32 R207, RZ, RZ, R9 ;  /* 0x000000ffffcf7224 */ /* 0x000fe200078e0009 */
[----:B------:R-:W-:Y:S01]  /*84c0*/  UMOV UR16, UR36 ;  /* 0x0000002400107c82 */ /* 0x000fe20008000000 */
[----:B0-----:R-:W-:Y:S01]  /*84d0*/  IMAD.MOV.U32 R204, RZ, RZ, R12 ;  /* 0x000000ffffcc7224 */ /* 0x001fe200078e000c */
[----:B------:R-:W-:Y:S01]  /*84e0*/  UMOV UR17, UR37 ;  /* 0x0000002500117c82 */ /* 0x000fe20008000000 */
[----:B------:R-:W-:Y:S01]  /*84f0*/  IMAD.MOV.U32 R205, RZ, RZ, R11 ;  /* 0x000000ffffcd7224 */ /* 0x000fe200078e000b */
[----:B------:R-:W3:Y:S01]  /*8500*/  LDL.LU.64 R216, [R1+0x50] ;  /* 0x0000500001d87983 */ /* 0x000ee20000300a00 */
[----:B-1----:R-:W-:-:S02]  /*8510*/  IMAD.MOV.U32 R202, RZ, RZ, R14 ;  /* 0x000000ffffca7224 */ /* 0x002fc400078e000e */
[----:B------:R-:W-:Y:S01]  /*8520*/  IMAD.MOV.U32 R203, RZ, RZ, R13 ;  /* 0x000000ffffcb7224 */ /* 0x000fe200078e000d */
[----:B------:R-:W3:Y:S01]  /*8530*/  LDL.LU.64 R218, [R1+0x58] ;  /* 0x0000580001da7983 */ /* 0x000ee20000300a00 */
[----:B--2---:R-:W-:Y:S02]  /*8540*/  IMAD.MOV.U32 R200, RZ, RZ, R16 ;  /* 0x000000ffffc87224 */ /* 0x004fe400078e0010 */
[----:B------:R-:W-:Y:S01]  /*8550*/  IMAD.MOV.U32 R201, RZ, RZ, R15 ;  /* 0x000000ffffc97224 */ /* 0x000fe200078e000f */
[----:B------:R-:W3:Y:S01]  /*8560*/  LDL.LU.64 R220, [R1+0x60] ;  /* 0x0000600001dc7983 */ /* 0x000ee20000300a00 */
[----:B------:R-:W-:Y:S02]  /*8570*/  IMAD.MOV.U32 R213, RZ, RZ, R3 ;  /* 0x000000ffffd57224 */ /* 0x000fe400078e0003 */
[----:B------:R-:W-:Y:S01]  /*8580*/  IMAD.MOV.U32 R214, RZ, RZ, R2 ;  /* 0x000000ffffd67224 */ /* 0x000fe200078e0002 */
[----:B------:R-:W3:Y:S01]  /*8590*/  LDL.LU.64 R222, [R1+0x68] ;  /* 0x0000680001de7983 */ /* 0x000ee20000300a00 */
[----:B------:R-:W-:-:S03]  /*85a0*/  IMAD.MOV.U32 R215, RZ, RZ, R0 ;  /* 0x000000ffffd77224 */ /* 0x000fc600078e0000 */
[----:B------:R-:W3:Y:S01]  /*85b0*/  LDL.LU.64 R224, [R1+0x70] ;  /* 0x0000700001e07983 */ /* 0x000ee20000300a00 */
[----:B------:R-:W-:Y:S02]  /*85c0*/  WARPGROUP.DEPBAR.LE gsb0, 0x0 ;  /* 0x00008000000079c5 */ /* 0x000fe40000010000 */
[----:B------:R-:W-:Y:S01]  /*85d0*/  WARPGROUP.ARRIVE ;  /* 0x00000000000079c5 */ /* 0x000fe20000000000 */
[----:B------:R-:W3:Y:S05]  /*85e0*/  LDL.LU.64 R226, [R1+0x78] ;  /* 0x0000780001e27983 */ /* 0x000eea0000300a00 */
[----:B------:R-:W-:Y:S03]  /*85f0*/  QGMMA.64x32x32.F32.E4M3.E4M3 R200, gdesc[UR16], R200, gsb0 ;  /* 0x0060000010c879f3 */ /* 0x000fe600080008c8 */
[----:B------:R-:W-:-:S02]  /*8600*/  WARPGROUP.DEPBAR.LE gsb0, 0x0 ;  /* 0x00008000000079c5 */ /* 0x000fc40000010000 */
[----:B------:R-:W-:Y:S04]  /*8610*/  STL.64 [R1], R200 ;  /* 0x000000c801007387 */ /* 0x000fe80000100a00 */
[----:B------:R-:W-:Y:S04]  /*8620*/  STL.64 [R1+0x8], R202 ;  /* 0x000008ca01007387 */ /* 0x000fe80000100a00 */
[----:B------:R-:W-:Y:S04]  /*8630*/  STL.64 [R1+0x10], R204 ;  /* 0x000010cc01007387 */ /* 0x000fe80000100a00 */
[----:B------:R-:W-:Y:S04]  /*8640*/  STL.64 [R1+0x18], R206 ;  /* 0x000018ce01007387 */ /* 0x000fe80000100a00 */
[----:B------:R-:W-:Y:S04]  /*8650*/  STL.64 [R1+0x20], R208 ;  /* 0x000020d001007387 */ /* 0x000fe80000100a00 */
[----:B------:R-:W-:Y:S04]  /*8660*/  STL.64 [R1+0x28], R210 ;  /* 0x000028d201007387 */ /* 0x000fe80000100a00 */
[----:B------:R-:W-:Y:S04]  /*8670*/  STL.64 [R1+0x30], R212 ;  /* 0x000030d401007387 */ /* 0x000fe80000100a00 */
[----:B------:R0:W-:Y:S04]  /*8680*/  STL.64 [R1+0x38], R214 ;  /* 0x000038d601007387 */ /* 0x0001e80000100a00 */
[----:B0-----:R-:W3:Y:S04]  /*8690*/  LDL.LU.64 R214, [R1+0x500] ;  /* 0x0005000001d67983 */ /* 0x001ee80000300a00 */
[----:B------:R-:W3:Y:S01]  /*86a0*/  LDL.LU.64 R212, [R1+0x4f8] ;  /* 0x0004f80001d47983 */ /* 0x000ee20000300a00 */
[----:B------:R-:W-:-:S02]  /*86b0*/  UIADD3 UR20, UR50, 0x4, URZ ;  /* 0x0000000432147890 */ /* 0x000fc4000fffe03f */
[----:B------:R-:W-:Y:S01]  /*86c0*/  UIADD3 UR18, UR51, 0x4, URZ ;  /* 0x0000000433127890 */ /* 0x000fe2000fffe03f */
[----:B------:R-:W2:Y:S01]  /*86d0*/  LDL.LU.64 R210, [R1+0x4f0] ;  /* 0x0004f00001d27983 */ /* 0x000ea20000300a00 */
[----:B------:R-:W-:Y:S01]  /*86e0*/  UMOV UR17, 0x40000040 ;  /* 0x4000004000117882 */ /* 0x000fe20000000000 */
[----:B------:R-:W-:Y:S02]  /*86f0*/  UMOV UR19, 0x40000040 ;  /* 0x4000004000137882 */ /* 0x000fe40000000000 */
[----:B------:R-:W-:Y:S01]  /*8700*/  UMOV UR16, UR20 ;  /* 0x0000001400107c82 */ /* 0x000fe20008000000 */
[----:B------:R-:W2:Y:S04]  /*8710*/  LDL.LU.64 R208, [R1+0x4e8] ;  /* 0x0004e80001d07983 */ /* 0x000ea80000300a00 */
[----:B------:R-:W2:Y:S04]  /*8720*/  LDL.LU.64 R206, [R1+0x4e0] ;  /* 0x0004e00001ce7983 */ /* 0x000ea80000300a00 */
[----:B------:R-:W2:Y:S04]  /*8730*/  LDL.LU.64 R204, [R1+0x4d8] ;  /* 0x0004d80001cc7983 */ /* 0x000ea80000300a00 */
[----:B------:R-:W2:Y:S04]  /*8740*/  LDL.LU.64 R202, [R1+0x4d0] ;  /* 0x0004d00001ca7983 */ /* 0x000ea80000300a00 */
[----:B------:R-:W2:Y:S01]  /*8750*/  LDL.LU.64 R200, [R1+0x4c8] ;  /* 0x0004c80001c87983 */ /* 0x000ea20000300a00 */
[----:B---3--:R-:W-:-:S06]  /*8760*/  WARPGROUP.ARRIVE ;  /* 0x00000000000079c5 */ /* 0x008fcc0000000000 */
[----:B------:R-:W-:Y:S03]  /*8770*/  QGMMA.64x32x32.F32.E4M3.E4M3 R212, gdesc[UR16], R212, gsb0 ;  /* 0x0060000010d479f3 */ /* 0x000fe600080008d4 */
[----:B------:R-:W-:Y:S02]  /*8780*/  WARPGROUP.DEPBAR.LE gsb0, 0x0 ;  /* 0x00008000000079c5 */ /* 0x000fe40000010000 */
[----:B------:R-:W-:Y:S02]  /*8790*/  IMAD.MOV.U32 R2, RZ, RZ, R226 ;  /* 0x000000ffff027224 */ /* 0x000fe400078e00e2 */
[----:B------:R-:W-:Y:S02]  /*87a0*/  IMAD.MOV.U32 R0, RZ, RZ, R227 ;  /* 0x000000ffff007224 */ /* 0x000fe400078e00e3 */
[----:B------:R-:W-:Y:S01]  /*87b0*/  IMAD.MOV.U32 R4, RZ, RZ, R224 ;  /* 0x000000ffff047224 */ /* 0x000fe200078e00e0 */
[----:B------:R-:W3:Y:S01]  /*87c0*/  LDL.LU.64 R226, [R1+0x4c0] ;  /* 0x0004c00001e27983 */ /* 0x000ee20000300a00 */
        /* <DEDUP_REMOVED lines=17> */
[----:B------:R-:W2:Y:S01]  /*88e0*/  LDL.LU.64 R214, [R1+0x490] ;  /* 0x0004900001d67983 */ /* 0x000ea20000300a00 */
[----:B------:R-:W-:-:S03]  /*88f0*/  IMAD.MOV.U32 R15, RZ, RZ, R213 ;  /* 0x000000ffff0f7224 */ /* 0x000fc600078e00d5 */
[----:B------:R-:W2:Y:S01]  /*8900*/  LDL.LU.64 R212, [R1+0x488] ;  /* 0x0004880001d47983 */ /* 0x000ea20000300a00 */
        /* <DEDUP_REMOVED lines=20> */
[----:B--2---:R-:W-:-:S06]  /*8a50*/  WARPGROUP.ARRIVE ;  /* 0x00000000000079c5 */ /* 0x004fcc0000000000 */
        /* <DEDUP_REMOVED lines=28> */
[----:B---3--:R-:W-:Y:S04]  /*8c20*/  STL.64 [R1+0x440], R226 ;  /* 0x000440e201007387 */ /* 0x008fe80000100a00 */
[----:B----4-:R-:W-:Y:S04]  /*8c30*/  STL.64 [R1+0x438], R224 ;  /* 0x000438e001007387 */ /* 0x010fe80000100a00 */
        /* <DEDUP_REMOVED lines=11> */
[----:B------:R-:W-:Y:S01]  /*8cf0*/  QGMMA.64x32x32.F32.E4M3.E4M3 R56, gdesc[UR32], R56, gsb0 ;  /* 0x00600000203879f3 */ /* 0x000fe20008000838 */
        /* <DEDUP_REMOVED lines=40> */
[----:B--2---:R-:W-:-:S06]  /*8f80*/  WARPGROUP.ARRIVE ;  /* 0x00000000000079c5 */ /* 0x004fcc0000000000 */
[----:B------:R-:W-:Y:S01]  /*8f90*/  QGMMA.64x32x32.F32.E4M3.E4M3 R200, gdesc[UR16], R200, gsb0 ;  /* 0x0060000010c879f3 */ /* 0x000fe200080008c8 */
        /* <DEDUP_REMOVED lines=22> */
[----:B------:R-:W-:-:S03]  /*9100*/  UMOV UR15, 0x40000040 ;  /* 0x40000040000f7882 */ /* 0x000fc60000000000 */
[----:B------:R-:W-:Y:S01]  /*9110*/  UMOV UR12, UR20 ;  /* 0x00000014000c7c82 */ /* 0x000fe20008000000 */
[----:B------:R-:W-:Y:S02]  /*9120*/  IMAD.MOV.U32 R6, RZ, RZ, R210 ;  /* 0x000000ffff067224 */ /* 0x000fe400078e00d2 */
[----:B------:R-:W-:Y:S02]  /*9130*/  IMAD.MOV.U32 R4, RZ, RZ, R211 ;  /* 0x000000ffff047224 */ /* 0x000fe400078e00d3 */
[----:B------:R-:W-:Y:S01]  /*9140*/  IMAD.MOV.U32 R8, RZ, RZ, R208 ;  /* 0x000000ffff087224 */ /* 0x000fe200078e00d0 */
[----:B------:R-:W3:Y:S01]  /*9150*/  LDL.LU.64 R210, [R1+0x470] ;  /* 0x0004700001d27983 */ /* 0x000ee20000300a00 */
[----:B------:R-:W-:Y:S02]  /*9160*/  IMAD.MOV.U32 R7, RZ, RZ, R209 ;  /* 0x000000ffff077224 */ /* 0x000fe400078e00d1 */
[----:B------:R-:W-:Y:S01]  /*9170*/  IMAD.MOV.U32 R10, RZ, RZ, R206 ;  /* 0x000000ffff0a7224 */ /* 0x000fe200078e00ce */
[----:B------:R-:W3:Y:S01]  /*9180*/  LDL.LU.64 R208, [R1+0x468] ;  /* 0x0004680001d07983 */ /* 0x000ee20000300a00 */
[----:B------:R-:W-:-:S02]  /*9190*/  IMAD.MOV.U32 R9, RZ, RZ, R207 ;  /* 0x000000ffff097224 */ /* 0x000fc400078e00cf */
[----:B------:R-:W-:Y:S01]  /*91a0*/  IMAD.MOV.U32 R12, RZ, RZ, R204 ;  /* 0x000000ffff0c7224 */ /* 0x000fe200078e00cc */
[----:B------:R-:W3:Y:S01]  /*91b0*/  LDL.LU.64 R206, [R1+0x460] ;  /* 0x0004600001ce7983 */ /* 0x000ee20000300a00 */
[----:B------:R-:W-:Y:S02]  /*91c0*/  IMAD.MOV.U32 R11, RZ, RZ, R205 ;  /* 0x000000ffff0b7224 */ /* 0x000fe400078e00cd */
[----:B------:R-:W-:Y:S01]  /*91d0*/  IMAD.MOV.U32 R14, RZ, RZ, R202 ;  /* 0x000000ffff0e7224 */ /* 0x000fe200078e00ca */
[----:B------:R-:W3:Y:S01]  /*91e0*/  LDL.LU.64 R204, [R1+0x458] ;  /* 0x0004580001cc7983 */ /* 0x000ee20000300a00 */
[----:B------:R-:W-:Y:S02]  /*91f0*/  IMAD.MOV.U32 R13, RZ, RZ, R203 ;  /* 0x000000ffff0d7224 */ /* 0x000fe400078e00cb */
[----:B------:R-:W-:Y:S01]  /*9200*/  IMAD.MOV.U32 R16, RZ, RZ, R200 ;  /* 0x000000ffff107224 */ /* 0x000fe200078e00c8 */
[----:B------:R-:W3:Y:S01]  /*9210*/  LDL.LU.64 R202, [R1+0x450] ;  /* 0x0004500001ca7983 */ /* 0x000ee20000300a00 */
[----:B------:R-:W-:-:S03]  /*9220*/  IMAD.MOV.U32 R15, RZ, RZ, R201 ;  /* 0x000000ffff0f7224 */ /* 0x000fc600078e00c9 */
[----:B------:R-:W3:Y:S01]  /*9230*/  LDL.LU.64 R200, [R1+0x448] ;  /* 0x0004480001c87983 */ /* 0x000ee20000300a00 */
        /* <DEDUP_REMOVED lines=12> */
[----:B------:R-:W4:Y:S04]  /*9300*/  LDL.LU.64 R224, [R1+0x438] ;  /* 0x0004380001e07983 */ /* 0x000f280000300a00 */
[----:B------:R-:W4:Y:S04]  /*9310*/  LDL.LU.64 R222, [R1+0x430] ;  /* 0x0004300001de7983 */ /* 0x000f280000300a00 */
[----:B------:R-:W4:Y:S04]  /*9320*/  LDL.LU.64 R220, [R1+0x428] ;  /* 0x0004280001dc7983 */ /* 0x000f280000300a00 */
[----:B------:R-:W4:Y:S04]  /*9330*/  LDL.LU.64 R218, [R1+0x420] ;  /* 0x0004200001da7983 */ /* 0x000f280000300a00 */
[----:B------:R-:W4:Y:S04]  /*9340*/  LDL.LU.64 R216, [R1+0x418] ;  /* 0x0004180001d87983 */ /* 0x000f280000300a00 */
[----:B------:R-:W3:Y:S04]  /*9350*/  LDL.LU.64 R214, [R1+0x410] ;  /* 0x0004100001d67983 */ /* 0x000ee80000300a00 */
[----:B------:R-:W3:Y:S01]  /*9360*/  LDL.LU.64 R212, [R1+0x408] ;  /* 0x0004080001d47983 */ /* 0x000ee20000300a00 */
        /* <DEDUP_REMOVED lines=20> */
[----:B---3--:R-:W-:-:S06]  /*94b0*/  WARPGROUP.ARRIVE ;  /* 0x00000000000079c5 */ /* 0x008fcc0000000000 */
        /* <DEDUP_REMOVED lines=48> */
[----:B--2---:R-:W-:Y:S01]  /*97c0*/  STL.64 [R1+0x3c0], R226 ;  /* 0x0003c0e201007387 */ /* 0x004fe20000100a00 */
[----:B------:R-:W-:Y:S02]  /*97d0*/  WARPGROUP.DEPBAR.LE gsb0, 0x0 ;  /* 0x00008000000079c5 */ /* 0x000fe40000010000 */
[----:B------:R-:W-:-:S06]  /*97e0*/  WARPGROUP.ARRIVE ;  /* 0x00000000000079c5 */ /* 0x000fcc0000000000 */
[----:B------:R-:W-:Y:S01]  /*97f0*/  QGMMA.64x32x32.F32.E4M3.E4M3 R184, gdesc[UR16], R184, gsb0 ;  /* 0x0060000010b879f3 */ /* 0x000fe200080008b8 */
[----:B----4-:R0:W-:Y:S04]  /*9800*/  STL.64 [R1+0x3b8], R224 ;  /* 0x0003b8e001007387 */ /* 0x0101e80000100a00 */
[----:B------:R1:W-:Y:S04]  /*9810*/  STL.64 [R1+0x3b0], R222 ;  /* 0x0003b0de01007387 */ /* 0x0003e80000100a00 */
[----:B------:R2:W-:Y:S04]  /*9820*/  STL.64 [R1+0x3a8], R220 ;  /* 0x0003a8dc01007387 */ /* 0x0005e80000100a00 */
[----:B------:R3:W-:Y:S01]  /*9830*/  STL.64 [R1+0x3a0], R218 ;  /* 0x0003a0da01007387 */ /* 0x0007e20000100a00 */
[----:B0-----:R-:W-:-:S03]  /*9840*/  IMAD.MOV.U32 R224, RZ, RZ, R3 ;  /* 0x000000ffffe07224 */ /* 0x001fc600078e0003 */
[----:B------:R0:W-:Y:S01]  /*9850*/  STL.64 [R1+0x398], R216 ;  /* 0x000398d801007387 */ /* 0x0001e20000100a00 */
[----:B-1----:R-:W-:-:S03]  /*9860*/  IMAD.MOV.U32 R222, RZ, RZ, R6 ;  /* 0x000000ffffde7224 */ /* 0x002fc600078e0006 */
[----:B------:R1:W-:Y:S01]  /*9870*/  STL.64 [R1+0x390], R214 ;  /* 0x000390d601007387 */ /* 0x0003e20000100a00 */
[----:B--2---:R-:W-:Y:S02]  /*9880*/  IMAD.MOV.U32 R220, RZ, RZ, R8 ;  /* 0x000000ffffdc7224 */ /* 0x004fe400078e0008 */
[----:B------:R-:W-:Y:S01]  /*9890*/  IMAD.MOV.U32 R221, RZ, RZ, R7 ;  /* 0x000000ffffdd7224 */ /* 0x000fe200078e0007 */
[----:B------:R2:W-:Y:S01]  /*98a0*/  STL.64 [R1+0x388], R212 ;  /* 0x000388d401007387 */ /* 0x0005e20000100a00 */
[----:B---3--:R-:W-:Y:S02]  /*98b0*/  IMAD.MOV.U32 R218, RZ, RZ, R10 ;  /* 0x000000ffffda7224 */ /* 0x008fe400078e000a */
[----:B------:R-:W-:Y:S01]  /*98c0*/  IMAD.MOV.U32 R219, RZ, RZ, R9 ;  /* 0x000000ffffdb7224 */ /* 0x000fe200078e0009 */
[----:B0-----:R-:W-:Y:S01]  /*98d0*/  MOV R217, R11 ;  /* 0x0000000b00d97202 */ /* 0x001fe20000000f00 */
[----:B------:R-:W-:Y:S02]  /*98e0*/  IMAD.MOV.U32 R216, RZ, RZ, R12 ;  /* 0x000000ffffd87224 */ /* 0x000fe400078e000c */
[----:B------:R-:W-:-:S02]  /*98f0*/  IMAD.MOV.U32 R223, RZ, RZ, R4 ;  /* 0x000000ffffdf7224 */ /* 0x000fc400078e0004 */
[----:B-1----:R-:W-:Y:S02]  /*9900*/  IMAD.MOV.U32 R214, RZ, RZ, R14 ;  /* 0x000000ffffd67224 */ /* 0x002fe400078e000e */
[----:B------:R-:W-:Y:S02]  /*9910*/  IMAD.MOV.U32 R215, RZ, RZ, R13 ;  /* 0x000000ffffd77224 */ /* 0x000fe400078e000d */
[----:B--2---:R-:W-:Y:S02]  /*9920*/  IMAD.MOV.U32 R212, RZ, RZ, R16 ;  /* 0x000000ffffd47224 */ /* 0x004fe400078e0010 */
[----:B------:R-:W-:Y:S01]  /*9930*/  IMAD.MOV.U32 R213, RZ, RZ, R15 ;  /* 0x000000ffffd57224 */ /* 0x000fe200078e000f */
[----:B------:R-:W-:Y:S01]  /*9940*/  UMOV UR12, UR36 ;  /* 0x00000024000c7c82 */ /* 0x000fe20008000000 */
[----:B------:R-:W-:Y:S01]  /*9950*/  IMAD.MOV.U32 R225, RZ, RZ, R2 ;  /* 0x000000ffffe17224 */ /* 0x000fe200078e0002 */
[----:B------:R-:W-:Y:S01]  /*9960*/  UMOV UR13, UR37 ;  /* 0x00000025000d7c82 */ /* 0x000fe20008000000 */
[----:B------:R-:W-:Y:S01]  /*9970*/  IMAD.MOV.U32 R226, RZ, RZ, R0 ;  /* 0x000000ffffe27224 */ /* 0x000fe200078e0000 */
[----:B------:R0:W5:Y:S01]  /*9980*/  LDL.LU R16, [R1+0x400] ;  /* 0x0004000001107983 */ /* 0x0001620000300800 */
[----:B------:R-:W-:-:S03]  /*9990*/  IMAD.MOV.U32 R227, RZ, RZ, R5 ;  /* 0x000000ffffe37224 */ /* 0x000fc600078e0005 */
[----:B------:R0:W5:Y:S04]  /*99a0*/  LDL.LU R15, [R1+0x3fc] ;  /* 0x0003fc00010f7983 */ /* 0x0001680000300800 */
[----:B------:R0:W5:Y:S04]  /*99b0*/  LDL.LU R14, [R1+0x3f8] ;  /* 0x0003f800010e7983 */ /* 0x0001680000300800 */
[----:B------:R0:W5:Y:S01]  /*99c0*/  LDL.LU R13, [R1+0x3f4] ;  /* 0x0003f400010d7983 */ /* 0x0001620000300800 */
[----:B------:R-:W-:Y:S02]  /*99d0*/  WARPGROUP.DEPBAR.LE gsb0, 0x0 ;  /* 0x00008000000079c5 */ /* 0x000fe40000010000 */
[----:B------:R-:W-:Y:S01]  /*99e0*/  WARPGROUP.ARRIVE ;  /* 0x00000000000079c5 */ /* 0x000fe20000000000 */
[----:B------:R0:W5:Y:S04]  /*99f0*/  LDL.LU R12, [R1+0x3f0] ;  /* 0x0003f000010c7983 */ /* 0x0001680000300800 */
[----:B------:R0:W5:Y:S01]  /*9a00*/  LDL.LU R11, [R1+0x3ec] ;  /* 0x0003ec00010b7983 */ /* 0x0001620000300800 */
[----:B------:R-:W-:Y:S03]  /*9a10*/  QGMMA.64x32x32.F32.E4M3.E4M3 R212, gdesc[UR12], R212, gsb0 ;  /* 0x006000000cd479f3 */ /* 0x000fe600080008d4 */
[----:B------:R0:W5:Y:S04]  /*9a20*/  LDL.LU R10, [R1+0x3e8] ;  /* 0x0003e800010a7983 */ /* 0x0001680000300800 */
[----:B------:R0:W5:Y:S04]  /*9a30*/  LDL.LU R9, [R1+0x3e4] ;  /* 0x0003e40001097983 */ /* 0x0001680000300800 */
[----:B------:R0:W5:Y:S04]  /*9a40*/  LDL.LU R8, [R1+0x3e0] ;  /* 0x0003e00001087983 */ /* 0x0001680000300800 */
[----:B------:R0:W5:Y:S04]  /*9a50*/  LDL.LU R7, [R1+0x3dc] ;  /* 0x0003dc0001077983 */ /* 0x0001680000300800 */
[----:B------:R0:W5:Y:S04]  /*9a60*/  LDL.LU R6, [R1+0x3d8] ;  /* 0x0003d80001067983 */ /* 0x0001680000300800 */
[----:B------:R0:W5:Y:S04]  /*9a70*/  LDL.LU R4, [R1+0x3d4] ;  /* 0x0003d40001047983 */ /* 0x0001680000300800 */
[----:B------:R0:W5:Y:S04]  /*9a80*/  LDL.LU R3, [R1+0x3d0] ;  /* 0x0003d00001037983 */ /* 0x0001680000300800 */
[----:B------:R0:W5:Y:S04]  /*9a90*/  LDL.LU R2, [R1+0x3cc] ;  /* 0x0003cc0001027983 */ /* 0x0001680000300800 */
[----:B------:R0:W5:Y:S01]  /*9aa0*/  LDL.LU R0, [R1+0x3c8] ;  /* 0x0003c80001007983 */ /* 0x0001620000300800 */
[----:B------:R-:W-:-:S03]  /*9ab0*/  WARPGROUP.DEPBAR.LE gsb0, 0x0 ;  /* 0x00008000000079c5 */ /* 0x000fc60000010000 */
        /* <DEDUP_REMOVED lines=8> */
[----:B-1----:R0:W5:Y:S04]  /*9b40*/  LDL.LU.64 R226, [R1+0x3c0] ;  /* 0x0003c00001e27983 */ /* 0x0021680000300a00 */
[----:B------:R0:W5:Y:S04]  /*9b50*/  LDL.LU.64 R224, [R1+0x3b8] ;  /* 0x0003b80001e07983 */ /* 0x0001680000300a00 */
[----:B------:R0:W5:Y:S04]  /*9b60*/  LDL.LU.64 R222, [R1+0x3b0] ;  /* 0x0003b00001de7983 */ /* 0x0001680000300a00 */
[----:B------:R0:W5:Y:S04]  /*9b70*/  LDL.LU.64 R220, [R1+0x3a8] ;  /* 0x0003a80001dc7983 */ /* 0x0001680000300a00 */
[----:B------:R0:W5:Y:S04]  /*9b80*/  LDL.LU.64 R218, [R1+0x3a0] ;  /* 0x0003a00001da7983 */ /* 0x0001680000300a00 */
[----:B------:R0:W5:Y:S04]  /*9b90*/  LDL.LU.64 R216, [R1+0x398] ;  /* 0x0003980001d87983 */ /* 0x0001680000300a00 */
[----:B------:R0:W5:Y:S04]  /*9ba0*/  LDL.LU.64 R214, [R1+0x390] ;  /* 0x0003900001d67983 */ /* 0x0001680000300a00 */
[----:B------:R0:W5:Y:S01]  /*9bb0*/  LDL.LU.64 R212, [R1+0x388] ;  /* 0x0003880001d47983 */ /* 0x0001620000300a00 */
[----:B------:R-:W-:-:S04]  /*9bc0*/  UIADD3 UR6, UR6, 0x4, URZ ;  /* 0x0000000406067890 */ /* 0x000fc8000fffe03f */
[----:B------:R-:W-:-:S04]  /*9bd0*/  UISETP.NE.AND UP0, UPT, UR6, UR43, UPT ;  /* 0x0000002b0600728c */ /* 0x000fc8000bf05270 */
[----:B------:R-:W-:-:S06]  /*9be0*/  USEL UR12, URZ, 0x1, UP0 ;  /* 0x000000013f0c7887 */ /* 0x000fcc0008000000 */
[----:B------:R-:W-:-:S13]  /*9bf0*/  ISETP.NE.AND P0, PT, RZ, UR12, PT ;  /* 0x0000000cff007c0c */ /* 0x000fda000bf05270 */
[----:B0-----:R-:W-:Y:S05]  /*9c00*/  @!P0 BRA `(.L_x_24) ;  /* 0x0000002800e48947 */ /* 0x001fea0003800000 */
[----:B------:R0:W-:Y:S04]  /*9c10*/  STL [R1+0x404], R40 ;  /* 0x0004042801007387 */ /* 0x0001e80000100800 */
[----:B0-----:R-:W2:Y:S04]  /*9c20*/  LDL R40, [R1+0x40] ;  /* 0x0000400001287983 */ /* 0x001ea80000100800 */
[----:B------:R0:W-:Y:S04]  /*9c30*/  STL [R1+0x400], R41 ;  /* 0x0004002901007387 */ /* 0x0001e80000100800 */
[----:B0-----:R-:W3:Y:S04]  /*9c40*/  LDL R41, [R1+0x44] ;  /* 0x0000440001297983 */ /* 0x001ee80000100800 */
[----:B------:R0:W-:Y:S04]  /*9c50*/  STL [R1+0x3fc], R42 ;  /* 0x0003fc2a01007387 */ /* 0x0001e80000100800 */
[----:B0-----:R-:W4:Y:S04]  /*9c60*/  LDL R42, [R1+0x48] ;  /* 0x00004800012a7983 */ /* 0x001f280000100800 */
        /* <DEDUP_REMOVED lines=26> */
[----:B------:R-:W4:Y:S04]  /*9e10*/  LDL.LU R5, [R1+0x80] ;  /* 0x0000800001057983 */ /* 0x000f280000300800 */
        /* <DEDUP_REMOVED lines=31> */
[----:B0-----:R-:W4:Y:S01]  /*a010*/  LDL R39, [R1] ;  /* 0x0000000001277983 */ /* 0x001f220000100800 */
[----:B--2--5:R-:W-:-:S01]  /*a020*/  FADD R4, R40, R4 ;  /* 0x0000000428047221 */ /* 0x024fc20000000000 */
[----:B---3--:R-:W-:Y:S01]  /*a030*/  FADD R3, R41, R3 ;  /* 0x0000000329037221 */ /* 0x008fe20000000000 */
[----:B----4-:R-:W-:-:S01]  /*a040*/  FADD R2, R42, R2 ;  /* 0x000000022a027221 */ /* 0x010fc20000000000 */
[----:B------:R-:W2:Y:S01]  /*a050*/  LDL.LU R40, [R1+0x404] ;  /* 0x0004040001287983 */ /* 0x000ea20000300800 */
[----:B------:R-:W-:-:S01]  /*a060*/  FADD R0, R43, R0 ;  /* 0x000000002b007221 */ /* 0x000fc20000000000 */
[----:B------:R-:W-:-:S02]  /*a070*/  FADD R6, R44, R6 ;  /* 0x000000062c067221 */ /* 0x000fc40000000000 */
[----:B------:R-:W3:Y:S01]  /*a080*/  LDL.LU R41, [R1+0x400] ;  /* 0x0004000001297983 */ /* 0x000ee20000300800 */
[----:B------:R-:W-:-:S03]  /*a090*/  FADD R7, R45, R7 ;  /* 0x000000072d077221 */ /* 0x000fc60000000000 */
[----:B------:R-:W4:Y:S01]  /*a0a0*/  LDL.LU R42, [R1+0x3fc] ;  /* 0x0003fc00012a7983 */ /* 0x000f220000300800 */
        /* <DEDUP_REMOVED lines=13> */
[----:B------:R-:W4:Y:S04]  /*a180*/  LDL.LU R49, [R1+0x3e0] ;  /* 0x0003e00001317983 */ /* 0x000f280000300800 */
[----:B------:R-:W4:Y:S01]  /*a190*/  LDL.LU R50, [R1+0x3dc] ;  /* 0x0003dc0001327983 */ /* 0x000f220000300800 */
[----:B------:R-:W-:-:S03]  /*a1a0*/  FADD R15, R53, R15 ;  /* 0x0000000f350f7221 */ /* 0x000fc60000000000 */
[----:B------:R-:W4:Y:S04]  /*a1b0*/  LDL.LU R51, [R1+0x3d8] ;  /* 0x0003d80001337983 */ /* 0x000f280000300800 */
[----:B------:R-:W4:Y:S04]  /*a1c0*/  LDL.LU R52, [R1+0x3d4] ;  /* 0x0003d40001347983 */ /* 0x000f280000300800 */
[----:B------:R-:W4:Y:S01]  /*a1d0*/  LDL.LU R53, [R1+0x3d0] ;  /* 0x0003d00001357983 */ /* 0x000f220000300800 */
[----:B------:R-:W-:-:S03]  /*a1e0*/  FADD R16, R54, R16 ;  /* 0x0000001036107221 */ /* 0x000fc60000000000 */
[----:B------:R-:W4:Y:S01]  /*a1f0*/  LDL.LU R54, [R1+0x3cc] ;  /* 0x0003cc0001367983 */ /* 0x000f220000300800 */
[----:B------:R-:W-:-:S03]  /*a200*/  FADD R17, R55, R17 ;  /* 0x0000001137117221 */ /* 0x000fc60000000000 */
[----:B------:R-:W4:Y:S01]  /*a210*/  LDL.LU R55, [R1+0x3c8] ;  /* 0x0003c80001377983 */ /* 0x000f220000300800 */
[----:B------:R-:W-:-:S01]  /*a220*/  FADD R226, R200, R226 ;  /* 0x000000e2c8e27221 */ /* 0x000fc20000000000 */
[----:B------:R-:W-:Y:S01]  /*a230*/  FADD R5, R204, R5 ;  /* 0x00000005cc057221 */ /* 0x000fe20000000000 */
        /* <DEDUP_REMOVED lines=18> */
[----:B------:R-:W-:-:S02]  /*a360*/  FADD R18, R39, R18 ;  /* 0x0000001227127221 */ /* 0x000fc40000000000 */
[----:B------:R-:W2:Y:S04]  /*a370*/  LDL.LU R39, [R1+0x84] ;  /* 0x0000840001277983 */ /* 0x000ea80000300800 */
[----:B------:R-:W3:Y:S04]  /*a380*/  LDL.LU R38, [R1+0x88] ;  /* 0x0000880001267983 */ /* 0x000ee80000300800 */
[----:B------:R-:W4:Y:S04]  /*a390*/  LDL.LU R37, [R1+0x8c] ;  /* 0x00008c0001257983 */ /* 0x000f280000300800 */
[----:B------:R0:W-:Y:S04]  /*a3a0*/  STL [R1+0x80], R5 ;  /* 0x0000800501007387 */ /* 0x0001e80000100800 */
[----:B------:R-:W4:Y:S04]  /*a3b0*/  LDL.LU R36, [R1+0x90] ;  /* 0x0000900001247983 */ /* 0x000f280000300800 */
        /* <DEDUP_REMOVED lines=12> */
[----:B0-----:R-:W4:Y:S01]  /*a480*/  LDL.LU R5, [R1+0xc4] ;  /* 0x0000c40001057983 */ /* 0x001f220000300800 */
[----:B--2---:R-:W-:-:S01]  /*a490*/  FADD R39, R205, R39 ;  /* 0x00000027cd277221 */ /* 0x004fc20000000000 */
[----:B---3--:R-:W-:-:S04]  /*a4a0*/  FADD R38, R206, R38 ;  /* 0x00000026ce267221 */ /* 0x008fc80000000000 */
[----:B------:R0:W-:Y:S01]  /*a4b0*/  STL [R1+0x84], R39 ;  /* 0x0000842701007387 */ /* 0x0001e20000100800 */
[----:B----4-:R-:W-:-:S03]  /*a4c0*/  FADD R37, R207, R37 ;  /* 0x00000025cf257221 */ /* 0x010fc60000000000 */
[----:B------:R1:W-:Y:S04]  /*a4d0*/  STL [R1+0x88], R38 ;  /* 0x0000882601007387 */ /* 0x0003e80000100800 */
[----:B------:R2:W-:Y:S01]  /*a4e0*/  STL [R1+0x8c], R37 ;  /* 0x00008c2501007387 */ /* 0x0005e20000100800 */
[----:B------:R-:W-:-:S01]  /*a4f0*/  FADD R36, R208, R36 ;  /* 0x00000024d0247221 */ /* 0x000fc20000000000 */
[----:B------:R-:W-:-:S04]  /*a500*/  FADD R35, R209, R35 ;  /* 0x00000023d1237221 */ /* 0x000fc80000000000 */
[----:B------:R3:W-:Y:S01]  /*a510*/  STL [R1+0x90], R36 ;  /* 0x0000902401007387 */ /* 0x0007e20000100800 */
[----:B------:R-:W-:-:S03]  /*a520*/  FADD R34, R210, R34 ;  /* 0x00000022d2227221 */ /* 0x000fc60000000000 */
        /* <DEDUP_REMOVED lines=20> */
[----:B0-----:R-:W4:Y:S01]  /*a670*/  LDL.LU R39, [R1+0xc8] ;  /* 0x0000c80001277983 */ /* 0x001f220000300800 */
[----:B------:R-:W-:-:S03]  /*a680*/  FADD R5, R189, R5 ;  /* 0x00000005bd057221 */ /* 0x000fc60000000000 */
[----:B------:R0:W-:Y:S04]  /*a690*/  STL [R1+0xbc], R25 ;  /* 0x0000bc1901007387 */ /* 0x0001e80000100800 */
[----:B-1----:R-:W4:Y:S04]  /*a6a0*/  LDL.LU R38, [R1+0xcc] ;  /* 0x0000cc0001267983 */ /* 0x002f280000300800 */
[----:B------:R1:W-:Y:S04]  /*a6b0*/  STL [R1+0xc0], R24 ;  /* 0x0000c01801007387 */ /* 0x0003e80000100800 */
[----:B--2---:R-:W2:Y:S04]  /*a6c0*/  LDL.LU R37, [R1+0xd0] ;  /* 0x0000d00001257983 */ /* 0x004ea80000300800 */
[----:B------:R1:W-:Y:S04]  /*a6d0*/  STL [R1+0xc4], R5 ;  /* 0x0000c40501007387 */ /* 0x0003e80000100800 */
[----:B---3--:R-:W3:Y:S04]  /*a6e0*/  LDL.LU R36, [R1+0xd4] ;  /* 0x0000d40001247983 */ /* 0x008ee80000300800 */
[----:B----4-:R-:W4:Y:S04]  /*a6f0*/  LDL.LU R35, [R1+0xd8] ;  /* 0x0000d80001237983 */ /* 0x010f280000300800 */
        /* <DEDUP_REMOVED lines=9> */
[----:B0-----:R-:W4:Y:S04]  /*a790*/  LDL.LU R25, [R1+0x100] ;  /* 0x0001000001197983 */ /* 0x001f280000300800 */
[----:B-1----:R-:W4:Y:S04]  /*a7a0*/  LDL.LU R24, [R1+0x104] ;  /* 0x0001040001187983 */ /* 0x002f280000300800 */
[----:B------:R-:W4:Y:S01]  /*a7b0*/  LDL.LU R5, [R1+0x108] ;  /* 0x0001080001057983 */ /* 0x000f220000300800 */
[----:B------:R-:W-:-:S01]  /*a7c0*/  FADD R39, R190, R39 ;  /* 0x00000027be277221 */ /* 0x000fc20000000000 */
[----:B------:R-:W-:-:S04]  /*a7d0*/  FADD R38, R191, R38 ;  /* 0x00000026bf267221 */ /* 0x000fc80000000000 */
[----:B------:R0:W-:Y:S01]  /*a7e0*/  STL [R1+0xc8], R39 ;  /* 0x0000c82701007387 */ /* 0x0001e20000100800 */
[----:B--2---:R-:W-:-:S03]  /*a7f0*/  FADD R37, R192, R37 ;  /* 0x00000025c0257221 */ /* 0x004fc60000000000 */
[----:B------:R1:W-:Y:S01]  /*a800*/  STL [R1+0xcc], R38 ;  /* 0x0000cc2601007387 */ /* 0x0003e20000100800 */
[----:B---3--:R-:W-:-:S03]  /*a810*/  FADD R36, R193, R36 ;  /* 0x00000024c1247221 */ /* 0x008fc60000000000 */
[----:B------:R2:W-:Y:S01]  /*a820*/  STL [R1+0xd0], R37 ;  /* 0x0000d02501007387 */ /* 0x0005e20000100800 */
[----:B----4-:R-:W-:-:S03]  /*a830*/  FADD R35, R194, R35 ;  /* 0x00000023c2237221 */ /* 0x010fc60000000000 */
        /* <DEDUP_REMOVED lines=402> */
[----:B------:R-:W-:Y:S01]  /*c160*/  STL [R1+0x2e8], R39 ;  /* 0x0002e82701007387 */ /* 0x000fe20000100800 */
[----:B--2---:R-:W-:-:S03]  /*c170*/  FADD R37, R40, R37 ;  /* 0x0000002528257221 */ /* 0x004fc60000000000 */
[----:B------:R-:W-:Y:S01]  /*c180*/  STL [R1+0x2ec], R38 ;  /* 0x0002ec2601007387 */ /* 0x000fe20000100800 */
[----:B---3--:R-:W-:-:S03]  /*c190*/  FADD R36, R41, R36 ;  /* 0x0000002429247221 */ /* 0x008fc60000000000 */
[----:B------:R-:W-:Y:S01]  /*c1a0*/  STL [R1+0x2f0], R37 ;  /* 0x0002f02501007387 */ /* 0x000fe20000100800 */
[----:B----4-:R-:W-:-:S03]  /*c1b0*/  FADD R35, R42, R35 ;  /* 0x000000232a237221 */ /* 0x010fc60000000000 */
[----:B------:R-:W-:Y:S01]  /*c1c0*/  STL [R1+0x2f4], R36 ;  /* 0x0002f42401007387 */ /* 0x000fe20000100800 */
[----:B------:R-:W-:-:S03]  /*c1d0*/  FADD R34, R43, R34 ;  /* 0x000000222b227221 */ /* 0x000fc60000000000 */
        /* <DEDUP_REMOVED lines=17> */
[----:B------:R-:W-:-:S01]  /*c2f0*/  FADD R25, R52, R25 ;  /* 0x0000001934197221 */ /* 0x000fc20000000000 */
[----:B------:R-:W-:Y:S02]  /*c300*/  FADD R24, R53, R24 ;  /* 0x0000001835187221 */ /* 0x000fe40000000000 */
[----:B------:R-:W-:Y:S04]  /*c310*/  STL [R1+0x31c], R26 ;  /* 0x00031c1a01007387 */ /* 0x000fe80000100800 */
[----:B------:R0:W-:Y:S04]  /*c320*/  STL [R1+0x324], R24 ;  /* 0x0003241801007387 */ /* 0x0001e80000100800 */
[----:B------:R1:W-:Y:S04]  /*c330*/  STL [R1+0x320], R25 ;  /* 0x0003201901007387 */ /* 0x0003e80000100800 */
[----:B0-----:R-:W2:Y:S01]  /*c340*/  LDL.LU R24, [R1+0x32c] ;  /* 0x00032c0001187983 */ /* 0x001ea20000300800 */
[----:B------:R-:W-:-:S03]  /*c350*/  FADD R5, R54, R5 ;  /* 0x0000000536057221 */ /* 0x000fc60000000000 */
[----:B-1----:R-:W3:Y:S04]  /*c360*/  LDL.LU R25, [R1+0x330] ;  /* 0x0003300001197983 */ /* 0x002ee80000300800 */
        /* <DEDUP_REMOVED lines=16> */
[----:B--2---:R-:W-:-:S05]  /*c470*/  FADD R24, R55, R24 ;  /* 0x0000001837187221 */ /* 0x004fca0000000000 */
[----:B------:R0:W-:Y:S04]  /*c480*/  STL [R1+0x32c], R24 ;  /* 0x00032c1801007387 */ /* 0x0001e80000100800 */
[----:B0-----:R-:W3:Y:S02]  /*c490*/  LDL.LU R24, [R1+0x3c4] ;  /* 0x0003c40001187983 */ /* 0x001ee40000300800 */
[----:B---3--:R-:W-:-:S05]  /*c4a0*/  FADD R25, R24, R25 ;  /* 0x0000001918197221 */ /* 0x008fca0000000000 */
[----:B------:R0:W-:Y:S04]  /*c4b0*/  STL [R1+0x330], R25 ;  /* 0x0003301901007387 */ /* 0x0001e80000100800 */
[----:B0-----:R-:W4:Y:S02]  /*c4c0*/  LDL.LU R25, [R1+0x3c0] ;  /* 0x0003c00001197983 */ /* 0x001f240000300800 */
[----:B----4-:R-:W-:-:S05]  /*c4d0*/  FADD R26, R25, R26 ;  /* 0x0000001a191a7221 */ /* 0x010fca0000000000 */
[----:B------:R0:W-:Y:S04]  /*c4e0*/  STL [R1+0x334], R26 ;  /* 0x0003341a01007387 */ /* 0x0001e80000100800 */
[----:B0-----:R-:W2:Y:S02]  /*c4f0*/  LDL.LU R26, [R1+0x3bc] ;  /* 0x0003bc00011a7983 */ /* 0x001ea40000300800 */
[----:B--2---:R-:W-:-:S05]  /*c500*/  FADD R27, R26, R27 ;  /* 0x0000001b1a1b7221 */ /* 0x004fca0000000000 */
        /* <DEDUP_REMOVED lines=37> */
[----:B0-----:R-:W2:Y:S01]  /*c760*/  LDL.LU R39, [R1+0x388] ;  /* 0x0003880001277983 */ /* 0x001ea20000300800 */
[----:B------:R-:W-:Y:S01]  /*c770*/  UMOV UR6, URZ ;  /* 0x0000003f00067c82 */ /* 0x000fe20008000000 */
[----:B--2---:R-:W-:-:S05]  /*c780*/  FADD R5, R5, R39 ;  /* 0x0000002705057221 */ /* 0x004fca0000000000 */
[----:B------:R0:W-:Y:S02]  /*c790*/  STL [R1+0x36c], R5 ;  /* 0x00036c0501007387 */ /* 0x0001e40000100800 */
.L_x_24:
[----:B------:R-:W-:Y:S05]  /*c7a0*/  @!P1 BRA `(.L_x_25) ;  /* 0x0000000000049947 */ /* 0x000fea0003800000 */
[----:B------:R-:W-:Y:S01]  /*c7b0*/  BPT.TRAP 0x1 ;  /* 0x000000040000795c */ /* 0x000fe20000300000 */
.L_x_25:
[----:B------:R-:W-:Y:S02]  /*c7c0*/  UISETP.GT.U32.AND UP0, UPT, UR7, 0x1, UPT ;  /* 0x000000010700788c */ /* 0x000fe4000bf04070 */
[----:B------:R-:W-:-:S04]  /*c7d0*/  ULEA UR13, UR44, UR9, 0x3 ;  /* 0x000000092c0d7291 */ /* 0x000fc8000f8e183f */
[----:B------:R-:W-:Y:S01]  /*c7e0*/  UIADD3 UR13, UR13, 0x20, URZ ;  /* 0x000000200d0d7890 */ /* 0x000fe2000fffe03f */
[----:B------:R-:W-:-:S03]  /*c7f0*/  PLOP3.LUT P0, PT, PT, PT, UP0, 0x80, 0x0 ;  /* 0x000000000000781c */ /* 0x000fc60003f0f008 */
[----:B------:R-:W-:-:S09]  /*c800*/  UPRMT UR13, URZ, 0x654, UR13 ;  /* 0x000006543f0d7896 */ /* 0x000fd2000800000d */
[----:B------:R-:W-:Y:S01]  /*c810*/  SYNCS.ARRIVE.TRANS64.RED.A1T0 RZ, [UR13], RZ ;  /* 0x000000ffffff79a7 */ /* 0x000fe2000810040d */
[----:B------:R-:W-:Y:S05]  /*c820*/  @P0 BRA `(.L_x_26) ;  /* 0x0000000000040947 */ /* 0x000fea0003800000 */
[----:B------:R-:W-:Y:S01]  /*c830*/  BPT.TRAP 0x1 ;  /* 0x000000040000795c */ /* 0x000fe20000300000 */
.L_x_26:
[----:B------:R-:W-:Y:S02]  /*c840*/  UISETP.GT.AND UP2, UPT, UR45, 0x1, UPT ;  /* 0x000000012d00788c */ /* 0x000fe4000bf44270 */
[----:B------:R-:W-:Y:S02]  /*c850*/  UIADD3 UR47, UR47, 0x1, URZ ;  /* 0x000000012f2f7890 */ /* 0x000fe4000fffe03f */
[----:B------:R-:W-:Y:S02]  /*c860*/  UIADD3 UR44, UR44, 0x1, URZ ;  /* 0x000000012c2c7890 */ /* 0x000fe4000fffe03f */
[----:B------:R-:W-:Y:S01]  /*c870*/  PLOP3.LUT P0, PT, PT, PT, UP2, 0x80, 0x0 ;  /* 0x000000000000781c */ /* 0x000fe20003f0f028 */
[----:B------:R-:W-:Y:S02]  /*c880*/  UISETP.NE.AND UP0, UPT, UR47, 0x4, UPT ;  /* 0x000000042f00788c */ /* 0x000fe4000bf05270 */
[----:B------:R-:W-:Y:S02]  /*c890*/  UIADD3 UR14, UR45, -0x1, URZ ;  /* 0xffffffff2d0e7890 */ /* 0x000fe4000fffe03f */
[----:B------:R-:W-:-:S02]  /*c8a0*/  USEL UR13, URZ, 0x1, UP0 ;  /* 0x000000013f0d7887 */ /* 0x000fc40008000000 */
[----:B------:R-:W-:Y:S02]  /*c8b0*/  UISETP.NE.AND UP1, UPT, UR44, 0x4, UPT ;  /* 0x000000042c00788c */ /* 0x000fe4000bf25270 */
[----:B------:R-:W-:Y:S02]  /*c8c0*/  ULOP3.LUT UR46, UR46, UR13, URZ, 0x3c, !UPT ;  /* 0x0000000d2e2e7292 */ /* 0x000fe4000f8e3c3f */
[----:B------:R-:W-:Y:S02]  /*c8d0*/  USEL UR47, UR47, URZ, UP0 ;  /* 0x0000003f2f2f7287 */ /* 0x000fe40008000000 */
[----:B------:R-:W-:Y:S01]  /*c8e0*/  USEL UR44, UR44, URZ, UP1 ;  /* 0x0000003f2c2c7287 */ /* 0x000fe20008800000 */
[----:B------:R-:W-:Y:S01]  /*c8f0*/  UMOV UR13, 0x1 ;  /* 0x00000001000d7882 */ /* 0x000fe20000000000 */
[----:B------:R-:W-:Y:S01]  /*c900*/  UMOV UR45, UR14 ;  /* 0x0000000e002d7c82 */ /* 0x000fe20008000000 */
[----:B------:R-:W-:Y:S09]  /*c910*/  @P0 BRA `(.L_x_27) ;  /* 0xffffffa400700947 */ /* 0x000ff2000383ffff */
.L_x_19:
[----:B------:R-:W-:-:S04]  /*c920*/  UISETP.NE.AND UP0, UPT, UR6, URZ, UPT ;  /* 0x0000003f0600728c */ /* 0x000fc8000bf05270 */
[----:B------:R-:W-:-:S06]  /*c930*/  USEL UR6, URZ, 0x1, !UP0 ;  /* 0x000000013f067887 */ /* 0x000fcc000c000000 */
[----:B------:R-:W-:-:S13]  /*c940*/  ISETP.NE.AND P0, PT, RZ, UR6, PT ;  /* 0x00000006ff007c0c */ /* 0x000fda000bf05270 */
[----:B------:R-:W-:Y:S05]  /*c950*/  @!P0 BRA `(.L_x_28) ;  /* 0x0000002800d88947 */ /* 0x000fea0003800000 */
[----:B------:R1:W-:Y:S04]  /*c960*/  STL [R1+0x400], R41 ;  /* 0x0004002901007387 */ /* 0x0003e80000100800 */
[----:B-1----:R-:W4:Y:S04]  /*c970*/  LDL.LU R41, [R1+0x40] ;  /* 0x0000400001297983 */ /* 0x002f280000300800 */
[----:B------:R1:W-:Y:S04]  /*c980*/  STL [R1+0x3fc], R42 ;  /* 0x0003fc2a01007387 */ /* 0x0003e80000100800 */
[----:B-1----:R-:W2:Y:S04]  /*c990*/  LDL.LU R42, [R1+0x44] ;  /* 0x00004400012a7983 */ /* 0x002ea80000300800 */
[----:B------:R1:W-:Y:S04]  /*c9a0*/  STL [R1+0x3f8], R43 ;  /* 0x0003f82b01007387 */ /* 0x0003e80000100800 */
[----:B-1----:R-:W3:Y:S04]  /*c9b0*/  LDL.LU R43, [R1+0x48] ;  /* 0x00004800012b7983 */ /* 0x002ee80000300800 */
        /* <DEDUP_REMOVED lines=10> */
[----:B0-----:R-:W3:Y:S04]  /*ca60*/  LDL.LU R5, [R1+0x7c] ;  /* 0x00007c0001057983 */ /* 0x001ee80000300800 */
[----:B------:R0:W-:Y:S04]  /*ca70*/  STL [R1+0x3e0], R49 ;  /* 0x0003e03101007387 */ /* 0x0001e80000100800 */
[----:B0-----:R-:W3:Y:S04]  /*ca80*/  LDL.LU R49, [R1] ;  /* 0x0000000001317983 */ /* 0x001ee80000300800 */
[----:B------:R0:W-:Y:S04]  /*ca90*/  STL [R1+0x3dc], R50 ;  /* 0x0003dc3201007387 */ /* 0x0001e80000100800 */
[----:B0-----:R-:W3:Y:S04]  /*caa0*/  LDL.LU R50, [R1+0x4] ;  /* 0x0000040001327983 */ /* 0x001ee80000300800 */
        /* <DEDUP_REMOVED lines=41> */
[----:B0-----:R-:W3:Y:S01]  /*cd40*/  LDL.LU R39, [R1+0x60] ;  /* 0x0000600001277983 */ /* 0x001ee20000300800 */
[----:B----45:R-:W-:Y:S01]  /*cd50*/  FADD R4, R41, R4 ;  /* 0x0000000429047221 */ /* 0x030fe20000000000 */
[----:B--2---:R-:W-:Y:S01]  /*cd60*/  FADD R3, R42, R3 ;  /* 0x000000032a037221 */ /* 0x004fe20000000000 */
[----:B---3--:R-:W-:Y:S01]  /*cd70*/  FADD R2, R43, R2 ;  /* 0x000000022b027221 */ /* 0x008fe20000000000 */
[----:B------:R-:W2:Y:S01]  /*cd80*/  LDL.LU R41, [R1+0x400] ;  /* 0x0004000001297983 */ /* 0x000ea20000300800 */
[----:B------:R-:W-:Y:S01]  /*cd90*/  FADD R0, R44, R0 ;  /* 0x000000002c007221 */ /* 0x000fe20000000000 */
[----:B------:R-:W-:-:S02]  /*cda0*/  FADD R6, R45, R6 ;  /* 0x000000062d067221 */ /* 0x000fc40000000000 */
[----:B------:R-:W3:Y:S01]  /*cdb0*/  LDL.LU R42, [R1+0x3fc] ;  /* 0x0003fc00012a7983 */ /* 0x000ee20000300800 */
[----:B------:R-:W-:-:S03]  /*cdc0*/  FADD R7, R46, R7 ;  /* 0x000000072e077221 */ /* 0x000fc60000000000 */
[----:B------:R-:W4:Y:S01]  /*cdd0*/  LDL.LU R43, [R1+0x3f8] ;  /* 0x0003f800012b7983 */ /* 0x000f220000300800 */
[----:B------:R-:W-:-:S03]  /*cde0*/  FADD R8, R47, R8 ;  /* 0x000000082f087221 */ /* 0x000fc60000000000 */
[----:B------:R-:W4:Y:S01]  /*cdf0*/  LDL.LU R44, [R1+0x3f4] ;  /* 0x0003f400012c7983 */ /* 0x000f220000300800 */
[----:B------:R-:W-:-:S03]  /*ce00*/  FADD R9, R48, R9 ;  /* 0x0000000930097221 */ /* 0x000fc60000000000 */
[----:B------:R-:W4:Y:S04]  /*ce10*/  LDL.LU R45, [R1+0x3f0] ;  /* 0x0003f000012d7983 */ /* 0x000f280000300800 */
[----:B------:R-:W4:Y:S04]  /*ce20*/  LDL.LU R46, [R1+0x3ec] ;  /* 0x0003ec00012e7983 */ /* 0x000f280000300800 */
[----:B------:R-:W4:Y:S04]  /*ce30*/  LDL.LU R47, [R1+0x3e8] ;  /* 0x0003e800012f7983 */ /* 0x000f280000300800 */
[----:B------:R-:W4:Y:S01]  /*ce40*/  LDL.LU R48, [R1+0x3e4] ;  /* 0x0003e40001307983 */ /* 0x000f220000300800 */
[----:B------:R-:W-:Y:S01]  /*ce50*/  FADD R17, R5, R17 ;  /* 0x0000001105117221 */ /* 0x000fe20000000000 */
        /* <DEDUP_REMOVED lines=17> */
[----:B------:R-:W-:-:S02]  /*cf70*/  FADD R10, R39, R10 ;  /* 0x0000000a270a7221 */ /* 0x000fc40000000000 */
[----:B------:R-:W2:Y:S04]  /*cf80*/  LDL.LU R39, [R1+0x80] ;  /* 0x0000800001277983 */ /* 0x000ea80000300800 */
[----:B------:R-:W3:Y:S04]  /*cf90*/  LDL.LU R5, [R1+0x84] ;  /* 0x0000840001057983 */ /* 0x000ee80000300800 */
        /* <DEDUP_REMOVED lines=19> */
[----:B------:R-:W-:Y:S01]  /*d0d0*/  FADD R223, R36, R223 ;  /* 0x000000df24df7221 */ /* 0x000fe20000000000 */
[----:B------:R-:W-:Y:S01]  /*d0e0*/  FADD R222, R37, R222 ;  /* 0x000000de25de7221 */ /* 0x000fe20000000000 */
[----:B------:R-:W-:Y:S01]  /*d0f0*/  FADD R221, R38, R221 ;  /* 0x000000dd26dd7221 */ /* 0x000fe20000000000 */
[----:B------:R-:W4:Y:S04]  /*d100*/  LDL.LU R34, [R1+0xa0] ;  /* 0x0000a00001227983 */ /* 0x000f280000300800 */
        /* <DEDUP_REMOVED lines=8> */
[----:B--2---:R-:W-:-:S05]  /*d190*/  FADD R39, R204, R39 ;  /* 0x00000027cc277221 */ /* 0x004fca0000000000 */
[----:B------:R0:W-:Y:S04]  /*d1a0*/  STL [R1+0x80], R39 ;  /* 0x0000802701007387 */ /* 0x0001e80000100800 */
[----:B0-----:R-:W2:Y:S01]  /*d1b0*/  LDL.LU R39, [R1+0xb4] ;  /* 0x0000b40001277983 */ /* 0x001ea20000300800 */
[----:B---3--:R-:W-:-:S03]  /*d1c0*/  FADD R5, R205, R5 ;  /* 0x00000005cd057221 */ /* 0x008fc60000000000 */
[----:B------:R-:W3:Y:S01]  /*d1d0*/  LDL.LU R205, [R1+0xe8] ;  /* 0x0000e80001cd7983 */ /* 0x000ee20000300800 */
[----:B----4-:R-:W-:-:S03]  /*d1e0*/  FADD R28, R206, R28 ;  /* 0x0000001cce1c7221 */ /* 0x010fc60000000000 */
[----:B------:R-:W4:Y:S04]  /*d1f0*/  LDL.LU R204, [R1+0xec] ;  /* 0x0000ec0001cc7983 */ /* 0x000f280000300800 */
[----:B------:R-:W4:Y:S01]  /*d200*/  LDL.LU R203, [R1+0xf0] ;  /* 0x0000f00001cb7983 */ /* 0x000f220000300800 */
[----:B------:R-:W-:-:S03]  /*d210*/  FADD R29, R207, R29 ;  /* 0x0000001dcf1d7221 */ /* 0x000fc60000000000 */
[----:B------:R0:W-:Y:S04]  /*d220*/  STL [R1+0x84], R5 ;  /* 0x0000840501007387 */ /* 0x0001e80000100800 */
[----:B------:R-:W4:Y:S04]  /*d230*/  LDL.LU R202, [R1+0xf4] ;  /* 0x0000f40001ca7983 */ /* 0x000f280000300800 */
[----:B------:R-:W4:Y:S01]  /*d240*/  LDL.LU R201, [R1+0xf8] ;  /* 0x0000f80001c97983 */ /* 0x000f220000300800 */
[----:B------:R-:W-:-:S03]  /*d250*/  FADD R30, R208, R30 ;  /* 0x0000001ed01e7221 */ /* 0x000fc60000000000 */
[----:B------:R-:W4:Y:S04]  /*d260*/  LDL.LU R200, [R1+0xfc] ;  /* 0x0000fc0001c87983 */ /* 0x000f280000300800 */
[----:B0-----:R-:W4:Y:S04]  /*d270*/  LDL.LU R5, [R1+0x100] ;  /* 0x0001000001057983 */ /* 0x001f280000300800 */
[----:B------:R0:W-:Y:S01]  /*d280*/  STL [R1+0x88], R28 ;  /* 0x0000881c01007387 */ /* 0x0001e20000100800 */
[----:B------:R-:W-:Y:S01]  /*d290*/  FADD R31, R209, R31 ;  /* 0x0000001fd11f7221 */ /* 0x000fe20000000000 */
[----:B------:R-:W-:-:S02]  /*d2a0*/  FADD R32, R210, R32 ;  /* 0x00000020d2207221 */ /* 0x000fc40000000000 */
[----:B0-----:R-:W4:Y:S04]  /*d2b0*/  LDL.LU R28, [R1+0x3b4] ;  /* 0x0003b400011c7983 */ /* 0x001f280000300800 */
[----:B------:R-:W4:Y:S04]  /*d2c0*/  LDL.LU R206, [R1+0xe4] ;  /* 0x0000e40001ce7983 */ /* 0x000f280000300800 */
[----:B------:R0:W-:Y:S01]  /*d2d0*/  STL [R1+0x8c], R29 ;  /* 0x00008c1d01007387 */ /* 0x0001e20000100800 */
[----:B------:R-:W-:-:S03]  /*d2e0*/  FADD R33, R211, R33 ;  /* 0x00000021d3217221 */ /* 0x000fc60000000000 */
        /* <DEDUP_REMOVED lines=22> */
[----:B------:R0:W-:Y:S04]  /*d450*/  STL [R1+0xa4], R35 ;  /* 0x0000a42301007387 */ /* 0x0001e80000100800 */
        /* <DEDUP_REMOVED lines=10> */
[----:B------:R-:W4:Y:S01]  /*d500*/  LDL.LU R184, [R1+0xbc] ;  /* 0x0000bc0001b87983 */ /* 0x000f220000300800 */
[----:B--2---:R-:W-:-:S05]  /*d510*/  FADD R39, R185, R39 ;  /* 0x00000027b9277221 */ /* 0x004fca0000000000 */
[----:B------:R0:W-:Y:S04]  /*d520*/  STL [R1+0xb4], R39 ;  /* 0x0000b42701007387 */ /* 0x0001e80000100800 */
[----:B0-----:R-:W2:Y:S04]  /*d530*/  LDL.LU R39, [R1+0x388] ;  /* 0x0003880001277983 */ /* 0x001ea80000300800 */
[----:B------:R-:W2:Y:S01]  /*d540*/  LDL.LU R185, [R1+0xb8] ;  /* 0x0000b80001b97983 */ /* 0x000ea20000300800 */
[----:B---3--:R-:W-:Y:S01]  /*d550*/  FADD R205, R198, R205 ;  /* 0x000000cdc6cd7221 */ /* 0x008fe20000000000 */
[----:B----4-:R-:W-:Y:S01]  /*d560*/  FADD R204, R199, R204 ;  /* 0x000000ccc7cc7221 */ /* 0x010fe20000000000 */
        /* <DEDUP_REMOVED lines=16> */
[----:B--2---:R-:W-:-:S05]  /*d670*/  FADD R185, R186, R185 ;  /* 0x000000b9bab97221 */ /* 0x004fca0000000000 */
[----:B------:R0:W-:Y:S04]  /*d680*/  STL [R1+0xb8], R185 ;  /* 0x0000b8b901007387 */ /* 0x0001e80000100800 */
        /* <DEDUP_REMOVED lines=15> */
[----:B------:R-:W4:Y:S04]  /*d780*/  LDL.LU R197, [R1+0x104] ;  /* 0x0001040001c57983 */ /* 0x000f280000300800 */
[----:B------:R4:W-:Y:S04]  /*d790*/  STL [R1+0xf8], R201 ;  /* 0x0000f8c901007387 */ /* 0x0009e80000100800 */
[----:B------:R-:W4:Y:S04]  /*d7a0*/  LDL.LU R196, [R1+0x108] ;  /* 0x0001080001c47983 */ /* 0x000f280000300800 */
[----:B------:R4:W-:Y:S04]  /*d7b0*/  STL [R1+0xfc], R200 ;  /* 0x0000fcc801007387 */ /* 0x0009e80000100800 */
        /* <DEDUP_REMOVED lines=13> */
[----:B--2---:R-:W2:Y:S04]  /*d890*/  LDL.LU R215, [R1+0x13c] ;  /* 0x00013c0001d77983 */ /* 0x004ea80000300800 */
        /* <DEDUP_REMOVED lines=16> */
[----:B------:R-:W-:-:S05]  /*d9a0*/  FADD R197, R173, R197 ;  /* 0x000000c5adc57221 */ /* 0x000fca0000000000 */
[----:B------:R0:W-:Y:S01]  /*d9b0*/  STL [R1+0x104], R197 ;  /* 0x000104c501007387 */ /* 0x0001e20000100800 */
[----:B------:R-:W-:-:S05]  /*d9c0*/  FADD R196, R174, R196 ;  /* 0x000000c4aec47221 */ /* 0x000fca0000000000 */
[----:B------:R1:W-:Y:S01]  /*d9d0*/  STL [R1+0x108], R196 ;  /* 0x000108c401007387 */ /* 0x0003e20000100800 */
[----:B------:R-:W-:-:S05]  /*d9e0*/  FADD R195, R175, R195 ;  /* 0x000000c3afc37221 */ /* 0x000fca0000000000 */
[----:B------:R1:W-:Y:S01]  /*d9f0*/  STL [R1+0x10c], R195 ;  /* 0x00010cc301007387 */ /* 0x0003e20000100800 */
[----:B------:R-:W-:Y:S01]  /*da00*/  FADD R194, R176, R194 ;  /* 0x000000c2b0c27221 */ /* 0x000fe20000000000 */
        /* <DEDUP_REMOVED lines=422> */
[----:B------:R-:W-:Y:S01]  /*f470*/  FADD R200, R38, R200 ;  /* 0x000000c826c87221 */ /* 0x000fe20000000000 */
[----:B------:R-:W-:-:S05]  /*f480*/  FADD R5, R5, R39 ;  /* 0x0000002705057221 */ /* 0x000fca0000000000 */
[----:B------:R1:W-:Y:S04]  /*f490*/  STL [R1+0x36c], R5 ;  /* 0x00036c0501007387 */ /* 0x0003e80000100800 */
[----:B------:R1:W-:Y:S04]  /*f4a0*/  STL [R1+0x364], R201 ;  /* 0x000364c901007387 */ /* 0x0003e80000100800 */
[----:B------:R1:W-:Y:S02]  /*f4b0*/  STL [R1+0x368], R200 ;  /* 0x000368c801007387 */ /* 0x0003e40000100800 */
.L_x_28:
[----:B01----:R-:W0:Y:S02]  /*f4c0*/  LDC R5, c[0x0][0x28c] ;  /* 0x0000a300ff057b82 */ /* 0x003e240000000800 */
[----:B0-----:R-:W-:-:S13]  /*f4d0*/  ISETP.GE.AND P0, PT, R5, 0x1, PT ;  /* 0x000000010500780c */ /* 0x001fda0003f06270 */
[----:B------:R-:W-:Y:S05]  /*f4e0*/  @!P0 BRA `(.L_x_29) ;  /* 0x0000000000408947 */ /* 0x000fea0003800000 */
[----:B------:R-:W-:-:S06]  /*f4f0*/  UISETP.NE.AND UP0, UPT, UR8, 0x3, UPT ;  /* 0x000000030800788c */ /* 0x000fcc000bf05270 */
[----:B------:R-:W-:-:S13]  /*f500*/  PLOP3.LUT P0, PT, PT, PT, UP0, 0x80, 0x0 ;  /* 0x000000000000781c */ /* 0x000fda0003f0f008 */
[----:B------:R-:W-:Y:S05]  /*f510*/  @!P0 BRA `(.L_x_30) ;  /* 0x0000000000048947 */ /* 0x000fea0003800000 */
[----:B------:R-:W-:Y:S01]  /*f520*/  BPT.TRAP 0x1 ;  /* 0x000000040000795c */ /* 0x000fe20000300000 */
.L_x_30:
[----:B------:R-:W-:-:S04]  /*f530*/  UISETP.LT.AND UP0, UPT, UR11, 0x1, UPT ;  /* 0x000000010b00788c */ /* 0x000fc8000bf01270 */
[----:B------:R-:W-:Y:S02]  /*f540*/  USEL UR6, UR11, 0x1, UP0 ;  /* 0x000000010b067887 */ /* 0x000fe40008000000 */
[----:B------:R-:W-:Y:S02]  /*f550*/  UISETP.GT.U32.AND UP0, UPT, UR7, 0x1, UPT ;  /* 0x000000010700788c */ /* 0x000fe4000bf04070 */
[----:B------:R-:W-:-:S04]  /*f560*/  UIADD3 UR6, UR5, UR11, -UR6 ;  /* 0x0000000b05067290 */ /* 0x000fc8000fffe806 */
[----:B------:R-:W-:Y:S01]  /*f570*/  USHF.L.U32 UR6, UR6, 0x3, URZ ;  /* 0x0000000306067899 */ /* 0x000fe2000800063f */
[----:B------:R-:W-:-:S03]  /*f580*/  PLOP3.LUT P0, PT, PT, PT, UP0, 0x80, 0x0 ;  /* 0x000000000000781c */ /* 0x000fc60003f0f008 */
[----:B------:R-:W-:-:S04]  /*f590*/  ULOP3.LUT UR6, UR6, 0x18, URZ, 0xc0, !UPT ;  /* 0x0000001806067892 */ /* 0x000fc8000f8ec03f */
[----:B------:R-:W-:-:S04]  /*f5a0*/  UIADD3 UR6, UR9, 0x20, UR6 ;  /* 0x0000002009067890 */ /* 0x000fc8000fffe006 */
[----:B------:R-:W-:-:S09]  /*f5b0*/  UPRMT UR6, URZ, 0x654, UR6 ;  /* 0x000006543f067896 */ /* 0x000fd20008000006 */
[----:B------:R-:W-:Y:S01]  /*f5c0*/  SYNCS.ARRIVE.TRANS64.RED.A1T0 RZ, [UR6], RZ ;  /* 0x000000ffffff79a7 */ /* 0x000fe20008100406 */
[----:B------:R-:W-:Y:S05]  /*f5d0*/  @P0 BRA `(.L_x_29) ;  /* 0x0000000000040947 */ /* 0x000fea0003800000 */
[----:B------:R-:W-:Y:S01]  /*f5e0*/  BPT.TRAP 0x1 ;  /* 0x000000040000795c */ /* 0x000fe20000300000 */
.L_x_29:
[----:B------:R-:W4:Y:S01]  /*f5f0*/  LDL.LU R24, [R1+0x378] ;  /* 0x0003780001187983 */ /* 0x000f220000300800 */
[----:B------:R-:W0:Y:S01]  /*f600*/  LDC R5, c[0x0][0x288] ;  /* 0x0000a200ff057b82 */ /* 0x000e220000000800 */
[----:B------:R-:W-:Y:S02]  /*f610*/  ULDC UR6, c[0x0][0x284] ;  /* 0x0000a10000067ab9 */ /* 0x000fe40000000800 */
[----:B------:R-:W2:Y:S01]  /*f620*/  LDL.LU R25, [R1+0x37c] ;  /* 0x00037c0001197983 */ /* 0x000ea20000300800 */
[----:B------:R-:W1:Y:S02]  /*f630*/  S2R R26, SR_TID.X ;  /* 0x00000000001a7919 */ /* 0x000e640000002100 */
[----:B-1----:R-:W-:Y:S02]  /*f640*/  SHF.R.U32.HI R35, RZ, 0x7, R26 ;  /* 0x00000007ff237819 */ /* 0x002fe4000001161a */
[----:B------:R-:W-:Y:S02]  /*f650*/  LOP3.LUT R34, R26, 0x3, RZ, 0xc0, !PT ;  /* 0x000000031a227812 */ /* 0x000fe400078ec0ff */
[----:B------:R-:W-:-:S03]  /*f660*/  LOP3.LUT R35, R35, 0x1, RZ, 0xc0, !PT ;  /* 0x0000000123237812 */ /* 0x000fc600078ec0ff */
[----:B0-----:R-:W-:Y:S02]  /*f670*/  IMAD R34, R34, -0x2, R5 ;  /* 0xfffffffe22227824 */ /* 0x001fe400078e0205 */
[----:B------:R-:W-:Y:S02]  /*f680*/  IMAD.SHL.U32 R36, R35, 0x40, RZ ;  /* 0x0000004023247824 */ /* 0x000fe400078e00ff */
[----:B------:R-:W-:Y:S02]  /*f690*/  IMAD.SHL.U32 R33, R26, 0x2, RZ ;  /* 0x000000021a217824 */ /* 0x000fe400078e00ff */
[----:B------:R-:W-:Y:S02]  /*f6a0*/  IMAD.MOV.U32 R37, RZ, RZ, RZ ;  /* 0x000000ffff257224 */ /* 0x000fe400078e00ff */
[----:B------:R-:W-:Y:S02]  /*f6b0*/  IMAD.MOV.U32 R40, RZ, RZ, -0x1 ;  /* 0xffffffffff287424 */ /* 0x000fe400078e00ff */
[----:B----4-:R-:W-:Y:S01]  /*f6c0*/  IMAD R32, R24, 0xe0, RZ ;  /* 0x000000e018207824 */ /* 0x010fe200078e02ff */
[----:B------:R-:W-:-:S04]  /*f6d0*/  SHF.R.U32.HI R24, RZ, 0x2, R26 ;  /* 0x00000002ff187819 */ /* 0x000fc8000001161a */
[----:B------:R-:W-:Y:S02]  /*f6e0*/  ISETP.GE.AND P0, PT, R32, R5, PT ;  /* 0x000000052000720c */ /* 0x000fe40003f06270 */
[----:B------:R-:W-:Y:S02]  /*f6f0*/  LOP3.LUT R24, R24, 0x7, RZ, 0xc0, !PT ;  /* 0x0000000718187812 */ /* 0x000fe400078ec0ff */
[----:B------:R-:W-:Y:S02]  /*f700*/  LOP3.LUT R5, R26, 0x60, RZ, 0xc0, !PT ;  /* 0x000000601a057812 */ /* 0x000fe400078ec0ff */
[----:B------:R-:W-:Y:S02]  /*f710*/  LOP3.LUT R36, R36, 0x40, R24, 0xe2, !PT ;  /* 0x0000004024247812 */ /* 0x000fe400078ee218 */
[----:B------:R-:W-:-:S04]  /*f720*/  SHF.R.U32.HI R5, RZ, 0x1, R5 ;  /* 0x00000001ff057819 */ /* 0x000fc80000011605 */
[-C--:B------:R-:W-:Y:S02]  /*f730*/  LOP3.LUT R36, R36, R5.reuse, RZ, 0xfc, !PT ;  /* 0x0000000524247212 */ /* 0x080fe400078efcff */
[----:B------:R-:W-:-:S05]  /*f740*/  IADD3 R5, RZ, -R5, -R24 ;  /* 0x80000005ff057210 */ /* 0x000fca0007ffe818 */
[----:B------:R-:W-:Y:S02]  /*f750*/  IMAD R35, R35, -0x40, R5 ;  /* 0xffffffc023237824 */ /* 0x000fe400078e0205 */
[----:B--2---:R-:W-:-:S05]  /*f760*/  IMAD R5, R25, 0xc0, RZ ;  /* 0x000000c019057824 */ /* 0x004fca00078e02ff */
[C---:B------:R-:W-:Y:S02]  /*f770*/  ISETP.GE.OR P0, PT, R5.reuse, UR6, P0 ;  /* 0x0000000605007c0c */ /* 0x040fe40008706670 */
[----:B------:R-:W-:Y:S01]  /*f780*/  IADD3 R35, -R5, UR6, R35 ;  /* 0x0000000605237c10 */ /* 0x000fe2000fffe123 */
[----:B------:R-:W-:Y:S01]  /*f790*/  IMAD.IADD R34, R34, 0x1, -R32 ;  /* 0x0000000122227824 */ /* 0x000fe200078e0a20 */
[----:B------:R-:W-:Y:S01]  /*f7a0*/  LOP3.LUT R32, R32, 0x6, R33, 0xf8, !PT ;  /* 0x0000000620207812 */ /* 0x000fe200078ef821 */
[----:B------:R-:W-:-:S08]  /*f7b0*/  IMAD.WIDE R36, R25, 0xc0, R36 ;  /* 0x000000c019247825 */ /* 0x000fd000078e0224 */
[----:B------:R-:W-:Y:S05]  /*f7c0*/  @P0 BRA `(.L_x_31) ;  /* 0x00000108008c0947 */ /* 0x000fea0003800000 */
[----:B------:R-:W0:Y:S01]  /*f7d0*/  LDC.64 R28, c[0x0][0x5c8] ;  /* 0x00017200ff1c7b82 */ /* 0x000e220000000a00 */
[----:B------:R-:W-:Y:S01]  /*f7e0*/  USHF.R.S32.HI UR9, URZ, 0x1f, UR42 ;  /* 0x0000001f3f097899 */ /* 0x000fe2000801142a */
[--C-:B------:R-:W-:Y:S01]  /*f7f0*/  SHF.R.S32.HI R33, RZ, 0x1f, R32.reuse ;  /* 0x0000001fff217819 */ /* 0x100fe20000011420 */
[----:B------:R-:W-:Y:S01]  /*f800*/  ULDC.64 UR12, c[0x0][0x5d0] ;  /* 0x00017400000c7ab9 */ /* 0x000fe20000000a00 */
[----:B------:R-:W-:Y:S01]  /*f810*/  BSSY B0, `(.L_x_31) ;  /* 0x000109e000007945 */ /* 0x000fe20003800000 */
[----:B------:R-:W-:Y:S02]  /*f820*/  UIMAD UR6, UR9, UR12, URZ ;  /* 0x0000000c090672a4 */ /* 0x000fe4000f8e023f */
[----:B------:R-:W-:Y:S02]  /*f830*/  IMAD.U32 R26, RZ, RZ, UR12 ;  /* 0x0000000cff1a7e24 */ /* 0x000fe4000f8e00ff */
[----:B------:R-:W-:Y:S02]  /*f840*/  UIMAD UR6, UR42, UR13, UR6 ;  /* 0x0000000d2a0672a4 */ /* 0x000fe4000f8e0206 */
[----:B------:R-:W-:Y:S01]  /*f850*/  IMAD.WIDE.U32 R26, R26, UR42, R32 ;  /* 0x0000002a1a1a7c25 */ /* 0x000fe2000f8e0020 */
[----:B------:R-:W-:-:S03]  /*f860*/  ULDC.64 UR12, c[0x0][0x5c0] ;  /* 0x00017000000c7ab9 */ /* 0x000fc60000000a00 */
[----:B------:R-:W-:Y:S02]  /*f870*/  VIADD R27, R27, UR6 ;  /* 0x000000061b1b7c36 */ /* 0x000fe40008000000 */
[-C--:B0-----:R-:W-:Y:S01]  /*f880*/  IMAD R5, R37, R28.reuse, RZ ;  /* 0x0000001c25057224 */ /* 0x081fe200078e02ff */
[----:B------:R-:W-:Y:S01]  /*f890*/  SHF.L.U64.HI R38, R28, 0x3, R29 ;  /* 0x000000031c267819 */ /* 0x000fe2000001021d */
[----:B------:R-:W-:-:S04]  /*f8a0*/  IMAD.WIDE.U32 R26, R36, R28, R26 ;  /* 0x0000001c241a7225 */ /* 0x000fc800078e001a */
[----:B------:R-:W-:Y:S01]  /*f8b0*/  IMAD R5, R36, R29, R5 ;  /* 0x0000001d24057224 */ /* 0x000fe200078e0205 */
[C---:B------:R-:W-:Y:S01]  /*f8c0*/  LEA R30, P2, R28.reuse, R26, 0x7 ;  /* 0x0000001a1c1e7211 */ /* 0x040fe200078438ff */
[----:B------:R-:W-:Y:S01]  /*f8d0*/  IMAD.SHL.U32 R25, R28, 0x8, RZ ;  /* 0x000000081c197824 */ /* 0x000fe200078e00ff */
[----:B------:R-:W-:Y:S01]  /*f8e0*/  IADD3 R24, P5, R26, UR12, RZ ;  /* 0x0000000c1a187c10 */ /* 0x000fe2000ffbe0ff */
[----:B------:R-:W-:-:S03]  /*f8f0*/  IMAD.IADD R5, R27, 0x1, R5 ;  /* 0x000000011b057824 */ /* 0x000fc600078e0205 */
[----:B------:R-:W-:Y:S02]  /*f900*/  IADD3 R26, P0, P1, R26, UR12, R25 ;  /* 0x0000000c1a1a7c10 */ /* 0x000fe4000f91e019 */
[----:B------:R-:W-:Y:S02]  /*f910*/  LEA.HI.X R31, R28, R5, R29, 0x7, P2 ;  /* 0x000000051c1f7211 */ /* 0x000fe400010f3c1d */
[C---:B------:R-:W-:Y:S02]  /*f920*/  IADD3 R28, P2, P3, R30.reuse, UR12, R25 ;  /* 0x0000000c1e1c7c10 */ /* 0x040fe4000fb5e019 */
[----:B------:R-:W-:Y:S02]  /*f930*/  IADD3.X R25, R5, UR13, RZ, P5, !PT ;  /* 0x0000000d05197c10 */ /* 0x000fe4000affe4ff */
[----:B------:R-:W-:Y:S02]  /*f940*/  FSETP.NEU.AND P5, PT, RZ, UR40, PT ;  /* 0x00000028ff007c0b */ /* 0x000fe4000bfad000 */
[----:B------:R-:W-:-:S02]  /*f950*/  IADD3 R30, P6, R30, UR12, RZ ;  /* 0x0000000c1e1e7c10 */ /* 0x000fc4000ffde0ff */
[--C-:B------:R-:W-:Y:S02]  /*f960*/  IADD3.X R29, R31, UR13, R38.reuse, P2, P3 ;  /* 0x0000000d1f1d7c10 */ /* 0x100fe400097e6426 */
[----:B------:R-:W-:Y:S02]  /*f970*/  IADD3.X R27, R5, UR13, R38, P0, P1 ;  /* 0x0000000d051b7c10 */ /* 0x000fe400087e2426 */
[----:B------:R-:W-:-:S05]  /*f980*/  IADD3.X R31, R31, UR13, RZ, P6, !PT ;  /* 0x0000000d1f1f7c10 */ /* 0x000fca000b7fe4ff */
[----:B------:R-:W-:Y:S05]  /*f990*/  @!P5 BRA `(.L_x_32) ;  /* 0x000000c40014d947 */ /* 0x000fea0003800000 */
[----:B------:R-:W-:Y:S01]  /*f9a0*/  ULDC.64 UR12, c[0x0][0x5b8] ;  /* 0x00016e00000c7ab9 */ /* 0x000fe20000000a00 */
[----:B------:R-:W-:Y:S01]  /*f9b0*/  ULDC.64 UR14, c[0x0][0x5a8] ;  /* 0x00016a00000e7ab9 */ /* 0x000fe20000000a00 */
[----:B------:R-:W-:Y:S02]  /*f9c0*/  UIMAD UR6, UR9, UR12, URZ ;  /* 0x0000000c090672a4 */ /* 0x000fe4000f8e023f */
[----:B------:R-:W-:Y:S01]  /*f9d0*/  IMAD.U32 R5, RZ, RZ, UR12 ;  /* 0x0000000cff057e24 */ /* 0x000fe2000f8e00ff */
[----:B------:R-:W-:Y:S01]  /*f9e0*/  ISETP.GE.AND P3, PT, R35, 0x1, PT ;  /* 0x000000012300780c */ /* 0x000fe20003f66270 */
[----:B------:R-:W-:Y:S01]  /*f9f0*/  BSSY B1, `(.L_x_33) ;  /* 0x000000f000017945 */ /* 0x000fe20003800000 */
[----:B------:R-:W-:Y:S02]  /*fa00*/  UIMAD UR6, UR42, UR13, UR6 ;  /* 0x0000000d2a0672a4 */ /* 0x000fe4000f8e0206 */
[----:B------:R-:W-:Y:S01]  /*fa10*/  IMAD.WIDE.U32 R32, R5, UR42, R32 ;  /* 0x0000002a05207c25 */ /* 0x000fe2000f8e0020 */
[----:B------:R-:W-:-:S03]  /*fa20*/  ULDC.64 UR12, c[0x0][0x5b0] ;  /* 0x00016c00000c7ab9 */ /* 0x000fc60000000a00 */
[----:B------:R-:W-:Y:S02]  /*fa30*/  IMAD.MOV.U32 R38, RZ, RZ, R32 ;  /* 0x000000ffff267224 */ /* 0x000fe400078e0020 */
[----:B------:R-:W-:Y:S02]  /*fa40*/  VIADD R39, R33, UR6 ;  /* 0x0000000621277c36 */ /* 0x000fe40008000000 */
[----:B------:R-:W-:Y:S02]  /*fa50*/  IMAD R5, R37, UR12, RZ ;  /* 0x0000000c25057c24 */ /* 0x000fe4000f8e02ff */
[----:B------:R-:W-:-:S04]  /*fa60*/  IMAD.WIDE.U32 R32, R36, UR12, R38 ;  /* 0x0000000c24207c25 */ /* 0x000fc8000f8e0026 */
[----:B------:R-:W-:Y:S01]  /*fa70*/  IMAD R5, R36, UR13, R5 ;  /* 0x0000000d24057c24 */ /* 0x000fe2000f8e0205 */
[----:B------:R-:W-:-:S04]  /*fa80*/  IADD3 R32, P0, R32, UR14, RZ ;  /* 0x0000000e20207c10 */ /* 0x000fc8000ff1e0ff */
[--C-:B------:R-:W-:Y:S02]  /*fa90*/  IADD3.X R33, R33, UR15, R5.reuse, P0, !PT ;  /* 0x0000000f21217c10 */ /* 0x100fe400087fe405 */
[----:B------:R-:W-:Y:S02]  /*faa0*/  ISETP.LT.OR P0, PT, R34, 0x1, !P3 ;  /* 0x000000012200780c */ /* 0x000fe40005f01670 */
[----:B------:R-:W-:-:S11]  /*fab0*/  PRMT R5, RZ, 0x7610, R5 ;  /* 0x00007610ff057816 */ /* 0x000fd60000000005 */
[----:B------:R-:W-:Y:S05]  /*fac0*/  @P0 BRA `(.L_x_34) ;  /* 0x0000000000040947 */ /* 0x000fea0003800000 */
[----:B------:R0:W5:Y:S02]  /*fad0*/  LDG.E.U8 R5, desc[UR48][R32.64] ;  /* 0x0000003020057981 */ /* 0x000164000c1e1100 */
.L_x_34:
[----:B------:R-:W-:Y:S05]  /*fae0*/  BSYNC B1 ;  /* 0x0000000000017941 */ /* 0x000fea0003800000 */
.L_x_33:
[----:B-----5:R-:W-:Y:S01]  /*faf0*/  LOP3.LUT R5, R5, 0xff, RZ, 0xc0, !PT ;  /* 0x000000ff05057812 */ /* 0x020fe200078ec0ff */
[----:B------:R-:W-:Y:S03]  /*fb00*/  BSSY B1, `(.L_x_35) ;  /* 0x000000b000017945 */ /* 0x000fe60003800000 */
[----:B------:R-:W-:-:S05]  /*fb10*/  F2FP.F16.E4M3.UNPACK_B R5, R5 ;  /* 0x00000005ff05723e */ /* 0x000fca00020006ff */
[----:B------:R-:W-:-:S05]  /*fb20*/  HADD2.F32 R5, -RZ, R5.H0_H0 ;  /* 0x20000005ff057230 */ /* 0x000fca0000004100 */
[----:B------:R-:W-:-:S04]  /*fb30*/  FMUL R5, R5, UR40 ;  /* 0x0000002805057c20 */ /* 0x000fc80008400000 */
[----:B------:R-:W-:-:S05]  /*fb40*/  FFMA R4, R4, UR41, R5 ;  /* 0x0000002904047c23 */ /* 0x000fca0008000005 */
[----:B------:R-:W-:-:S05]  /*fb50*/  F2FP.SATFINITE.E4M3.F32.PACK_AB_MERGE_C R4, RZ, R4, RZ ;  /* 0x00000004ff04723e */ /* 0x000fca00048070ff */
[----:B------:R1:W-:Y:S01]  /*fb60*/  @!P0 STG.E.U8 desc[UR48][R24.64], R4 ;  /* 0x0000000418008986 */ /* 0x0003e2000c101130 */
[----:B------:R-:W-:Y:S02]  /*fb70*/  ISETP.LT.OR P0, PT, R34, 0x2, !P3 ;  /* 0x000000022200780c */ /* 0x000fe40005f01670 */
[----:B-1----:R-:W-:-:S11]  /*fb80*/  PRMT R4, RZ, 0x7610, R4 ;  /* 0x00007610ff047816 */ /* 0x002fd60000000004 */
[----:B------:R-:W-:Y:S05]  /*fb90*/  @P0 BRA `(.L_x_36) ;  /* 0x0000000000040947 */ /* 0x000fea0003800000 */
[----:B------:R1:W5:Y:S02]  /*fba0*/  LDG.E.U8 R4, desc[UR48][R32.64+0x1] ;  /* 0x0000013020047981 */ /* 0x000364000c1e1100 */
.L_x_36:
[----:B------:R-:W-:Y:S05]  /*fbb0*/  BSYNC B1 ;  /* 0x0000000000017941 */ /* 0x000fea0003800000 */
.L_x_35:
[----:B-----5:R-:W-:Y:S01]  /*fbc0*/  LOP3.LUT R4, R4, 0xff, RZ, 0xc0, !PT ;  /* 0x000000ff04047812 */ /* 0x020fe200078ec0ff */
[----:B------:R-:W-:Y:S01]  /*fbd0*/  BSSY B1, `(.L_x_37) ;  /* 0x0000013000017945 */ /* 0x000fe20003800000 */
[----:B------:R-:W-:Y:S02]  /*fbe0*/  ISETP.GE.AND P2, PT, R35, 0x9, PT ;  /* 0x000000092300780c */ /* 0x000fe40003f46270 */
[----:B------:R-:W-:-:S05]  /*fbf0*/  F2FP.F16.E4M3.UNPACK_B R4, R4 ;  /* 0x00000004ff04723e */ /* 0x000fca00020006ff */
[----:B------:R-:W-:-:S05]  /*fc00*/  HADD2.F32 R4, -RZ, R4.H0_H0 ;  /* 0x20000004ff047230 */ /* 0x000fca0000004100 */
[----:B------:R-:W-:-:S04]  /*fc10*/  FMUL R4, R4, UR40 ;  /* 0x0000002804047c20 */ /* 0x000fc80008400000 */
[----:B------:R-:W-:-:S05]  /*fc20*/  FFMA R3, R3, UR41, R4 ;  /* 0x0000002903037c23 */ /* 0x000fca0008000004 */
[----:B------:R-:W-:-:S05]  /*fc30*/  F2FP.SATFINITE.E4M3.F32.PACK_AB_MERGE_C R3, RZ, R3, RZ ;  /* 0x00000003ff03723e */ /* 0x000fca00048070ff */
[----:B------:R2:W-:Y:S01]  /*fc40*/  @!P0 STG.E.U8 desc[UR48][R24.64+0x1], R3 ;  /* 0x0000010318008986 */ /* 0x0005e2000c101130 */
[----:B------:R-:W-:-:S05]  /*fc50*/  IADD3 R4, P0, R36, 0x8, RZ ;  /* 0x0000000824047810 */ /* 0x000fca0007f1e0ff */
[----:B--2---:R-:W-:-:S04]  /*fc60*/  IMAD.X R3, RZ, RZ, R37, P0 ;  /* 0x000000ffff037224 */ /* 0x004fc800000e0625 */
[----:B------:R-:W-:-:S04]  /*fc70*/  IMAD R3, R3, UR12, RZ ;  /* 0x0000000c03037c24 */ /* 0x000fc8000f8e02ff */
[C---:B------:R-:W-:Y:S02]  /*fc80*/  IMAD R3, R4.reuse, UR13, R3 ;  /* 0x0000000d04037c24 */ /* 0x040fe4000f8e0203 */
[----:B------:R-:W-:-:S03]  /*fc90*/  IMAD.WIDE.U32 R4, R4, UR12, R38 ;  /* 0x0000000c04047c25 */ /* 0x000fc6000f8e0026 */
[----:B------:R-:W-:-:S04]  /*fca0*/  IADD3 R4, P0, R4, UR14, RZ ;  /* 0x0000000e04047c10 */ /* 0x000fc8000ff1e0ff */
[--C-:B------:R-:W-:Y:S02]  /*fcb0*/  IADD3.X R5, R5, UR15, R3.reuse, P0, !PT ;  /* 0x0000000f05057c10 */ /* 0x100fe400087fe403 */
[----:B------:R-:W-:Y:S02]  /*fcc0*/  ISETP.LT.OR P0, PT, R34, 0x1, !P2 ;  /* 0x000000012200780c */ /* 0x000fe40005701670 */
[----:B------:R-:W-:-:S11]  /*fcd0*/  PRMT R3, RZ, 0x7610, R3 ;  /* 0x00007610ff037816 */ /* 0x000fd60000000003 */
[----:B------:R-:W-:Y:S05]  /*fce0*/  @P0 BRA `(.L_x_38) ;  /* 0x0000000000040947 */ /* 0x000fea0003800000 */
[----:B------:R2:W5:Y:S02]  /*fcf0*/  LDG.E.U8 R3, desc[UR48][R4.64] ;  /* 0x0000003004037981 */ /* 0x000564000c1e1100 */
.L_x_38:
[----:B------:R-:W-:Y:S05]  /*fd00*/  BSYNC B1 ;  /* 0x0000000000017941 */ /* 0x000fea0003800000 */
.L_x_37:
        /* <DEDUP_REMOVED lines=9> */
[----:B----4-:R-:W-:-:S11]  /*fda0*/  PRMT R2, RZ, 0x7610, R2 ;  /* 0x00007610ff027816 */ /* 0x010fd60000000002 */
[----:B------:R-:W-:Y:S05]  /*fdb0*/  @P0 BRA `(.L_x_40) ;  /* 0x0000000000040947 */ /* 0x000fea0003800000 */
[----:B------:R4:W5:Y:S02]  /*fdc0*/  LDG.E.U8 R2, desc[UR48][R4.64+0x1] ;  /* 0x0000013004027981 */ /* 0x000964000c1e1100 */
.L_x_40:
[----:B------:R-:W-:Y:S05]  /*fdd0*/  BSYNC B1 ;  /* 0x0000000000017941 */ /* 0x000fea0003800000 */
.L_x_39:
[----:B-----5:R-:W-:Y:S01]  /*fde0*/  LOP3.LUT R2, R2, 0xff, RZ, 0xc0, !PT ;  /* 0x000000ff02027812 */ /* 0x020fe200078ec0ff */
[----:B------:R-:W-:Y:S01]  /*fdf0*/  BSSY B1, `(.L_x_41) ;  /* 0x000000b000017945 */ /* 0x000fe20003800000 */
[----:B------:R-:W-:Y:S02]  /*fe00*/  ISETP.LT.OR P1, PT, R34, 0x9, !P3 ;  /* 0x000000092200780c */ /* 0x000fe40005f21670 */
[----:B------:R-:W-:-:S05]  /*fe10*/  F2FP.F16.E4M3.UNPACK_B R2, R2 ;  /* 0x00000002ff02723e */ /* 0x000fca00020006ff */
[----:B------:R-:W-:-:S05]  /*fe20*/  HADD2.F32 R2, -RZ, R2.H0_H0 ;  /* 0x20000002ff027230 */ /* 0x000fca0000004100 */
[----:B------:R-:W-:-:S04]  /*fe30*/  FMUL R2, R2, UR40 ;  /* 0x0000002802027c20 */ /* 0x000fc80008400000 */
[----:B------:R-:W-:-:S05]  /*fe40*/  FFMA R0, R0, UR41, R2 ;  /* 0x0000002900007c23 */ /* 0x000fca0008000002 */
[----:B------:R-:W-:-:S05]  /*fe50*/  F2FP.SATFINITE.E4M3.F32.PACK_AB_MERGE_C R0, RZ, R0, RZ ;  /* 0x00000000ff00723e */ /* 0x000fca00048070ff */
[----:B------:R0:W-:Y:S02]  /*fe60*/  @!P0 STG.E.U8 desc[UR48][R26.64+0x1], R0 ;  /* 0x000001001a008986 */ /* 0x0001e4000c101130 */
[----:B0-----:R-:W-:Y:S01]  /*fe70*/  PRMT R0, RZ, 0x7610, R0 ;  /* 0x00007610ff007816 */ /* 0x001fe20000000000 */
[----:B------:R-:W-:Y:S06]  /*fe80*/  @P1 BRA `(.L_x_42) ;  /* 0x0000000000041947 */ /* 0x000fec0003800000 */
[----:B------:R0:W5:Y:S02]  /*fe90*/  LDG.E.U8 R0, desc[UR48][R32.64+0x8] ;  /* 0x0000083020007981 */ /* 0x000164000c1e1100 */
.L_x_42:
[----:B------:R-:W-:Y:S05]  /*fea0*/  BSYNC B1 ;  /* 0x0000000000017941 */ /* 0x000fea0003800000 */
.L_x_41:
[----:B-----5:R-:W-:Y:S01]  /*feb0*/  LOP3.LUT R0, R0, 0xff, RZ, 0xc0, !PT ;  /* 0x000000ff00007812 */ /* 0x020fe200078ec0ff */
[----:B------:R-:W-:Y:S01]  /*fec0*/  BSSY B1, `(.L_x_43) ;  /* 0x000000b000017945 */ /* 0x000fe20003800000 */
[----:B------:R-:W-:Y:S02]  /*fed0*/  ISETP.LT.OR P0, PT, R34, 0xa, !P3 ;  /* 0x0000000a2200780c */ /* 0x000fe40005f01670 */
[----:B------:R-:W-:-:S05]  /*fee0*/  F2FP.F16.E4M3.UNPACK_B R0, R0 ;  /* 0x00000000ff00723e */ /* 0x000fca00020006ff */
[----:B------:R-:W-:-:S05]  /*fef0*/  HADD2.F32 R0, -RZ, R0.H0_H0 ;  /* 0x20000000ff007230 */ /* 0x000fca0000004100 */
[----:B------:R-:W-:-:S04]  /*ff00*/  FMUL R0, R0, UR40 ;  /* 0x0000002800007c20 */ /* 0x000fc80008400000 */
[--C-:B------:R-:W-:Y:S01]  /*ff10*/  FFMA R6, R6, UR41, R0.reuse ;  /* 0x0000002906067c23 */ /* 0x100fe20008000000 */
[----:B------:R-:W-:-:S04]  /*ff20*/  PRMT R0, RZ, 0x7610, R0 ;  /* 0x00007610ff007816 */ /* 0x000fc80000000000 */
[----:B------:R-:W-:-:S05]  /*ff30*/  F2FP.SATFINITE.E4M3.F32.PACK_AB_MERGE_C R6, RZ, R6, RZ ;  /* 0x00000006ff06723e */ /* 0x000fca00048070ff */
[----:B------:R0:W-:Y:S01]  /*ff40*/  @!P1 STG.E.U8 desc[UR48][R24.64+0x8], R6 ;  /* 0x0000080618009986 */ /* 0x0001e2000c101130 */
[----:B------:R-:W-:Y:S05]  /*ff50*/  @P0 BRA `(.L_x_44) ;  /* 0x0000000000040947 */ /* 0x000fea0003800000 */
[----:B------:R0:W5:Y:S02]  /*ff60*/  LDG.E.U8 R0, desc[UR48][R32.64+0x9] ;  /* 0x0000093020007981 */ /* 0x000164000c1e1100 */
.L_x_44:
[----:B------:R-:W-:Y:S05]  /*ff70*/  BSYNC B1 ;  /* 0x0000000000017941 */ /* 0x000fea0003800000 */
.L_x_43:
        /* <DEDUP_REMOVED lines=12> */
.L_x_46:
[----:B------:R-:W-:Y:S05]  /*10040*/  BSYNC B1 ;  /* 0x0000000000017941 */ /* 0x000fea0003800000 */
.L_x_45:
        /* <DEDUP_REMOVED lines=12> */
.L_x_48:
[----:B------:R-:W-:Y:S05]  /*10110*/  BSYNC B1 ;  /* 0x0000000000017941 */ /* 0x000fea0003800000 */
.L_x_47:
        /* <DEDUP_REMOVED lines=12> */
.L_x_50:
[----:B------:R-:W-:Y:S05]  /*101e0*/  BSYNC B1 ;  /* 0x0000000000017941 */ /* 0x000fea0003800000 */
.L_x_49:
        /* <DEDUP_REMOVED lines=12> */
.L_x_52:
[----:B------:R-:W-:Y:S05]  /*102b0*/  BSYNC B1 ;  /* 0x0000000000017941 */ /* 0x000fea0003800000 */
.L_x_51:
        /* <DEDUP_REMOVED lines=12> */
.L_x_54:
[----:B------:R-:W-:Y:S05]  /*10380*/  BSYNC B1 ;  /* 0x0000000000017941 */ /* 0x000fea0003800000 */
.L_x_53:
        /* <DEDUP_REMOVED lines=12> */
.L_x_56:
[----:B------:R-:W-:Y:S05]  /*10450*/  BSYNC B1 ;  /* 0x0000000000017941 */ /* 0x000fea0003800000 */
.L_x_55:
        /* <DEDUP_REMOVED lines=12> */
.L_x_58:
[----:B------:R-:W-:Y:S05]  /*10520*/  BSYNC B1 ;  /* 0x0000000000017941 */ /* 0x000fea0003800000 */
.L_x_57:
        /* <DEDUP_REMOVED lines=12> */
.L_x_60:
[----:B------:R-:W-:Y:S05]  /*105f0*/  BSYNC B1 ;  /* 0x0000000000017941 */ /* 0x000fea0003800000 */
.L_x_59:
        /* <DEDUP_REMOVED lines=12> */
.L_x_62:
[----:B------:R-:W-:Y:S05]  /*106c0*/  BSYNC B1 ;  /* 0x0000000000017941 */ /* 0x000fea0003800000 */
.L_x_61:
[----:B-----5:R-:W-:Y:S01]  /*106d0*/  LOP3.LUT R0, R0, 0xff, RZ, 0xc0, !PT ;  /* 0x000000ff00007812 */ /* 0x020fe200078ec0ff */
[----:B------:R-:W-:Y:S01]  /*106e0*/  BSSY B1, `(.L_x_63) ;  /* 0x000000f000017945 */ /* 0x000fe20003800000 */
[----:B------:R-:W-:Y:S02]  /*106f0*/  IADD3 R2, P0, R36, 0x80, RZ ;  /* 0x0000008024027810 */ /* 0x000fe40007f1e0ff */
[----:B------:R-:W-:-:S05]  /*10700*/  F2FP.F16.E4M3.UNPACK_B R0, R0 ;  /* 0x00000000ff00723e */ /* 0x000fca00020006ff */
[----:B------:R-:W-:-:S05]  /*10710*/  HADD2.F32 R0, -RZ, R0.H0_H0 ;  /* 0x20000000ff007230 */ /* 0x000fca0000004100 */
[----:B------:R-:W-:-:S04]  /*10720*/  FMUL R0, R0, UR40 ;  /* 0x0000002800007c20 */ /* 0x000fc80008400000 */
[----:B------:R-:W-:Y:S01]  /*10730*/  FFMA R16, R16, UR41, R0 ;  /* 0x0000002910107c23 */ /* 0x000fe20008000000 */
[----:B------:R-:W-:Y:S01]  /*10740*/  IMAD.X R0, RZ, RZ, R37, P0 ;  /* 0x000000ffff007224 */ /* 0x000fe200000e0625 */
[----:B------:R-:W-:-:S03]  /*10750*/  ISETP.LT.OR P0, PT, R34, 0x1a, !P2 ;  /* 0x0000001a2200780c */ /* 0x000fc60005701670 */
[----:B------:R-:W-:Y:S01]  /*10760*/  F2FP.SATFINITE.E4M3.F32.PACK_AB_MERGE_C R16, RZ, R16, RZ ;  /* 0x00000010ff10723e */ /* 0x000fe200048070ff */
[----:B------:R-:W-:-:S04]  /*10770*/  IMAD R0, R0, UR12, RZ ;  /* 0x0000000c00007c24 */ /* 0x000fc8000f8e02ff */
[----:B------:R1:W-:Y:S01]  /*10780*/  @!P1 STG.E.U8 desc[UR48][R26.64+0x18], R16 ;  /* 0x000018101a009986 */ /* 0x0003e2000c101130 */
[--C-:B0-----:R-:W-:Y:S01]  /*10790*/  IMAD R6, R2, UR13, R0.reuse ;  /* 0x0000000d02067c24 */ /* 0x101fe2000f8e0200 */
[----:B------:R-:W-:-:S03]  /*107a0*/  PRMT R0, RZ, 0x7610, R0 ;  /* 0x00007610ff007816 */ /* 0x000fc60000000000 */
[----:B------:R-:W-:Y:S05]  /*107b0*/  @P0 BRA `(.L_x_64) ;  /* 0x0000000000040947 */ /* 0x000fea0003800000 */
[----:B------:R0:W5:Y:S02]  /*107c0*/  LDG.E.U8 R0, desc[UR48][R4.64+0x19] ;  /* 0x0000193004007981 */ /* 0x000164000c1e1100 */
.L_x_64:
[----:B------:R-:W-:Y:S05]  /*107d0*/  BSYNC B1 ;  /* 0x0000000000017941 */ /* 0x000fea0003800000 */
.L_x_63:
[----:B-----5:R-:W-:Y:S01]  /*107e0*/  LOP3.LUT R0, R0, 0xff, RZ, 0xc0, !PT ;  /* 0x000000ff00007812 */ /* 0x020fe200078ec0ff */
[----:B------:R-:W-:Y:S01]  /*107f0*/  IMAD.WIDE.U32 R2, R2, UR12, R38 ;  /* 0x0000000c02027c25 */ /* 0x000fe2000f8e0026 */
[----:B------:R-:W-:Y:S02]  /*10800*/  BSSY B1, `(.L_x_65) ;  /* 0x000000e000017945 */ /* 0x000fe40003800000 */
[----:B------:R-:W-:Y:S02]  /*10810*/  F2FP.F16.E4M3.UNPACK_B R0, R0 ;  /* 0x00000000ff00723e */ /* 0x000fe400020006ff */
[----:B------:R-:W-:-:S03]  /*10820*/  IADD3 R2, P1, R2, UR14, RZ ;  /* 0x0000000e02027c10 */ /* 0x000fc6000ff3e0ff */
[----:B------:R-:W-:Y:S01]  /*10830*/  HADD2.F32 R0, -RZ, R0.H0_H0 ;  /* 0x20000000ff007230 */ /* 0x000fe20000004100 */
[----:B------:R-:W-:Y:S02]  /*10840*/  IADD3.X R3, R3, UR15, R6, P1, !PT ;  /* 0x0000000f03037c10 */ /* 0x000fe40008ffe406 */
[----:B------:R-:W-:Y:S02]  /*10850*/  ISETP.GE.AND P1, PT, R35, 0x81, PT ;  /* 0x000000812300780c */ /* 0x000fe40003f26270 */
[----:B------:R-:W-:Y:S02]  /*10860*/  FMUL R0, R0, UR40 ;  /* 0x0000002800007c20 */ /* 0x000fe40008400000 */
[----:B------:R-:W-:Y:S02]  /*10870*/  ISETP.LT.OR P6, PT, R34, 0x1, !P1 ;  /* 0x000000012200780c */ /* 0x000fe40004fc1670 */
[--C-:B------:R-:W-:Y:S01]  /*10880*/  FFMA R17, R17, UR41, R0.reuse ;  /* 0x0000002911117c23 */ /* 0x100fe20008000000 */
[----:B------:R-:W-:-:S04]  /*10890*/  PRMT R0, RZ, 0x7610, R0 ;  /* 0x00007610ff007816 */ /* 0x000fc80000000000 */
[----:B------:R-:W-:-:S05]  /*108a0*/  F2FP.SATFINITE.E4M3.F32.PACK_AB_MERGE_C R17, RZ, R17, RZ ;  /* 0x00000011ff11723e */ /* 0x000fca00048070ff */
[----:B------:R0:W-:Y:S01]  /*108b0*/  @!P0 STG.E.U8 desc[UR48][R26.64+0x19], R17 ;  /* 0x000019111a008986 */ /* 0x0001e2000c101130 */
[----:B------:R-:W-:Y:S05]  /*108c0*/  @P6 BRA `(.L_x_66) ;  /* 0x0000000000046947 */ /* 0x000fea0003800000 */
[----:B------:R0:W5:Y:S02]  /*108d0*/  LDG.E.U8 R0, desc[UR48][R2.64] ;  /* 0x0000003002007981 */ /* 0x000164000c1e1100 */
.L_x_66:
[----:B------:R-:W-:Y:S05]  /*108e0*/  BSYNC B1 ;  /* 0x0000000000017941 */ /* 0x000fea0003800000 */
.L_x_65:
        /* <DEDUP_REMOVED lines=12> */
.L_x_68:
[----:B------:R-:W-:Y:S05]  /*109b0*/  BSYNC B1 ;  /* 0x0000000000017941 */ /* 0x000fea0003800000 */
.L_x_67:
[----:B-----5:R-:W-:Y:S01]  /*109c0*/  LOP3.LUT R6, R0, 0xff, RZ, 0xc0, !PT ;  /* 0x000000ff00067812 */ /* 0x020fe200078ec0ff */
[----:B------:R-:W-:Y:S01]  /*109d0*/  BSSY B1, `(.L_x_69) ;  /* 0x0000013000017945 */ /* 0x000fe20003800000 */
[----:B------:R-:W-:Y:S02]  /*109e0*/  IADD3 R0, P0, R36, 0x88, RZ ;  /* 0x0000008824007810 */ /* 0x000fe40007f1e0ff */
[----:B------:R-:W-:-:S03]  /*109f0*/  F2FP.F16.E4M3.UNPACK_B R6, R6 ;  /* 0x00000006ff06723e */ /* 0x000fc600020006ff */
[----:B------:R-:W-:Y:S02]  /*10a00*/  IMAD.X R36, RZ, RZ, R37, P0 ;  /* 0x000000ffff247224 */ /* 0x000fe400000e0625 */
[----:B------:R-:W-:Y:S02]  /*10a10*/  HADD2.F32 R6, -RZ, R6.H0_H0 ;  /* 0x20000006ff067230 */ /* 0x000fe40000004100 */
[----:B------:R-:W-:Y:S02]  /*10a20*/  IMAD R36, R36, UR12, RZ ;  /* 0x0000000c24247c24 */ /* 0x000fe4000f8e02ff */
[----:B------:R-:W-:-:S04]  /*10a30*/  IMAD.WIDE.U32 R38, R0, UR12, R38 ;  /* 0x0000000c00267c25 */ /* 0x000fc8000f8e0026 */
[----:B------:R-:W-:Y:S01]  /*10a40*/  FMUL R6, R6, UR40 ;  /* 0x0000002806067c20 */ /* 0x000fe20008400000 */
[----:B------:R-:W-:-:S03]  /*10a50*/  IMAD R0, R0, UR13, R36 ;  /* 0x0000000d00007c24 */ /* 0x000fc6000f8e0224 */
[----:B------:R-:W-:Y:S01]  /*10a60*/  FFMA R19, R19, UR41, R6 ;  /* 0x0000002913137c23 */ /* 0x000fe20008000006 */
[----:B------:R-:W-:-:S04]  /*10a70*/  IADD3 R6, P0, R38, UR14, RZ ;  /* 0x0000000e26067c10 */ /* 0x000fc8000ff1e0ff */
[----:B------:R-:W-:Y:S02]  /*10a80*/  F2FP.SATFINITE.E4M3.F32.PACK_AB_MERGE_C R19, RZ, R19, RZ ;  /* 0x00000013ff13723e */ /* 0x000fe400048070ff */
[--C-:B------:R-:W-:Y:S02]  /*10a90*/  IADD3.X R7, R39, UR15, R0.reuse, P0, !PT ;  /* 0x0000000f27077c10 */ /* 0x100fe400087fe400 */
[----:B------:R-:W-:Y:S01]  /*10aa0*/  ISETP.GE.AND P0, PT, R35, 0x89, PT ;  /* 0x000000892300780c */ /* 0x000fe20003f06270 */
[----:B------:R0:W-:Y:S01]  /*10ab0*/  @!P5 STG.E.U8 desc[UR48][R30.64+0x1], R19 ;  /* 0x000001131e00d986 */ /* 0x0001e2000c101130 */
[----:B------:R-:W-:Y:S02]  /*10ac0*/  PRMT R0, RZ, 0x7610, R0 ;  /* 0x00007610ff007816 */ /* 0x000fe40000000000 */
[----:B------:R-:W-:-:S13]  /*10ad0*/  ISETP.LT.OR P5, PT, R34, 0x1, !P0 ;  /* 0x000000012200780c */ /* 0x000fda00047a1670 */
[----:B0-----:R-:W-:Y:S05]  /*10ae0*/  @P5 BRA `(.L_x_70) ;  /* 0x0000000000045947 */ /* 0x001fea0003800000 */
[----:B------:R0:W5:Y:S02]  /*10af0*/  LDG.E.U8 R0, desc[UR48][R6.64] ;  /* 0x0000003006007981 */ /* 0x000164000c1e1100 */
.L_x_70:
[----:B------:R-:W-:Y:S05]  /*10b00*/  BSYNC B1 ;  /* 0x0000000000017941 */ /* 0x000fea0003800000 */
.L_x_69:
[----:B-----5:R-:W-:Y:S01]  /*10b10*/  LOP3.LUT R0, R0, 0xff, RZ, 0xc0, !PT ;  /* 0x000000ff00007812 */ /* 0x020fe200078ec0ff */
[----:B------:R-:W-:Y:S01]  /*10b20*/  BSSY B1, `(.L_x_71) ;  /* 0x000000b000017945 */ /* 0x000fe20003800000 */
[----:B------:R-:W-:Y:S02]  /*10b30*/  ISETP.LT.OR P6, PT, R34, 0x2, !P0 ;  /* 0x000000022200780c */ /* 0x000fe400047c1670 */
[----:B------:R-:W-:-:S05]  /*10b40*/  F2FP.F16.E4M3.UNPACK_B R0, R0 ;  /* 0x00000000ff00723e */ /* 0x000fca00020006ff */
[----:B------:R-:W-:-:S05]  /*10b50*/  HADD2.F32 R0, -RZ, R0.H0_H0 ;  /* 0x20000000ff007230 */ /* 0x000fca0000004100 */
[----:B------:R-:W-:Y:S01]  /*10b60*/  FMUL R9, R0, UR40 ;  /* 0x0000002800097c20 */ /* 0x000fe20008400000 */
[----:B------:R-:W-:-:S03]  /*10b70*/  PRMT R0, RZ, 0x7610, R0 ;  /* 0x00007610ff007816 */ /* 0x000fc60000000000 */
[----:B------:R-:W-:-:S05]  /*10b80*/  FFMA R9, R20, UR41, R9 ;  /* 0x0000002914097c23 */ /* 0x000fca0008000009 */
[----:B------:R-:W-:-:S05]  /*10b90*/  F2FP.SATFINITE.E4M3.F32.PACK_AB_MERGE_C R9, RZ, R9, RZ ;  /* 0x00000009ff09723e */ /* 0x000fca00048070ff */
[----:B------:R0:W-:Y:S01]  /*10ba0*/  @!P5 STG.E.U8 desc[UR48][R28.64], R9 ;  /* 0x000000091c00d986 */ /* 0x0001e2000c101130 */
[----:B------:R-:W-:Y:S05]  /*10bb0*/  @P6 BRA `(.L_x_72) ;  /* 0x0000000000046947 */ /* 0x000fea0003800000 */
[----:B------:R0:W5:Y:S02]  /*10bc0*/  LDG.E.U8 R0, desc[UR48][R6.64+0x1] ;  /* 0x0000013006007981 */ /* 0x000164000c1e1100 */
.L_x_72:
[----:B------:R-:W-:Y:S05]  /*10bd0*/  BSYNC B1 ;  /* 0x0000000000017941 */ /* 0x000fea0003800000 */
.L_x_71:
[----:B-----5:R-:W-:Y:S01]  /*10be0*/  LOP3.LUT R0, R0, 0xff, RZ, 0xc0, !PT ;  /* 0x000000ff00007812 */ /* 0x020fe200078ec0ff */
[----:B------:R-:W-:Y:S01]  /*10bf0*/  BSSY B1, `(.L_x_73) ;  /* 0x000000b000017945 */ /* 0x000fe20003800000 */
[----:B------:R-:W-:Y:S02]  /*10c00*/  ISETP.LT.OR P5, PT, R34, 0x9, !P1 ;  /* 0x000000092200780c */ /* 0x000fe40004fa1670 */
[----:B------:R-:W-:-:S05]  /*10c10*/  F2FP.F16.E4M3.UNPACK_B R0, R0 ;  /* 0x00000000ff00723e */ /* 0x000fca00020006ff */
[----:B------:R-:W-:-:S05]  /*10c20*/  HADD2.F32 R0, -RZ, R0.H0_H0 ;  /* 0x20000000ff007230 */ /* 0x000fca0000004100 */
[----:B------:R-:W-:-:S04]  /*10c30*/  FMUL R0, R0, UR40 ;  /* 0x0000002800007c20 */ /* 0x000fc80008400000 */
[----:B------:R-:W-:-:S05]  /*10c40*/  FFMA R0, R21, UR41, R0 ;  /* 0x0000002915007c23 */ /* 0x000fca0008000000 */
[----:B0-----:R-:W-:Y:S02]  /*10c50*/  F2FP.SATFINITE.E4M3.F32.PACK_AB_MERGE_C R9, RZ, R0, RZ ;  /* 0x00000000ff09723e */ /* 0x001fe400048070ff */
[----:B------:R-:W-:-:S03]  /*10c60*/  PRMT R0, RZ, 0x7610, R0 ;  /* 0x00007610ff007816 */ /* 0x000fc60000000000 */
[----:B------:R0:W-:Y:S01]  /*10c70*/  @!P6 STG.E.U8 desc[UR48][R28.64+0x1], R9 ;  /* 0x000001091c00e986 */ /* 0x0001e2000c101130 */
[----:B------:R-:W-:Y:S05]  /*10c80*/  @P5 BRA `(.L_x_74) ;  /* 0x0000000000045947 */ /* 0x000fea0003800000 */
[----:B------:R0:W5:Y:S02]  /*10c90*/  LDG.E.U8 R0, desc[UR48][R2.64+0x8] ;  /* 0x0000083002007981 */ /* 0x000164000c1e1100 */
.L_x_74:
[----:B------:R-:W-:Y:S05]  /*10ca0*/  BSYNC B1 ;  /* 0x0000000000017941 */ /* 0x000fea0003800000 */
.L_x_73:
[----:B-----5:R-:W-:Y:S01]  /*10cb0*/  LOP3.LUT R0, R0, 0xff, RZ, 0xc0, !PT ;  /* 0x000000ff00007812 */ /* 0x020fe200078ec0ff */
[----:B------:R-:W-:Y:S01]  /*10cc0*/  BSSY B1, `(.L_x_75) ;  /* 0x000000b000017945 */ /* 0x000fe20003800000 */
[----:B------:R-:W-:Y:S02]  /*10cd0*/  ISETP.LT.OR P6, PT, R34, 0xa, !P1 ;  /* 0x0000000a2200780c */ /* 0x000fe40004fc1670 */
[----:B------:R-:W-:-:S05]  /*10ce0*/  F2FP.F16.E4M3.UNPACK_B R0, R0 ;  /* 0x00000000ff00723e */ /* 0x000fca00020006ff */
[----:B------:R-:W-:-:S05]  /*10cf0*/  HADD2.F32 R0, -RZ, R0.H0_H0 ;  /* 0x20000000ff007230 */ /* 0x000fca0000004100 */
[----:B0-----:R-:W-:Y:S01]  /*10d00*/  FMUL R9, R0, UR40 ;  /* 0x0000002800097c20 */ /* 0x001fe20008400000 */
[----:B------:R-:W-:-:S03]  /*10d10*/  PRMT R0, RZ, 0x7610, R0 ;  /* 0x00007610ff007816 */ /* 0x000fc60000000000 */
[----:B------:R-:W-:-:S05]  /*10d20*/  FFMA R9, R22, UR41, R9 ;  /* 0x0000002916097c23 */ /* 0x000fca0008000009 */
[----:B------:R-:W-:-:S05]  /*10d30*/  F2FP.SATFINITE.E4M3.F32.PACK_AB_MERGE_C R9, RZ, R9, RZ ;  /* 0x00000009ff09723e */ /* 0x000fca00048070ff */
[----:B------:R0:W-:Y:S01]  /*10d40*/  @!P5 STG.E.U8 desc[UR48][R30.64+0x8], R9 ;  /* 0x000008091e00d986 */ /* 0x0001e2000c101130 */
[----:B------:R-:W-:Y:S05]  /*10d50*/  @P6 BRA `(.L_x_76) ;  /* 0x0000000000046947 */ /* 0x000fea0003800000 */
[----:B------:R0:W5:Y:S02]  /*10d60*/  LDG.E.U8 R0, desc[UR48][R2.64+0x9] ;  /* 0x0000093002007981 */ /* 0x000164000c1e1100 */
.L_x_76:
[----:B------:R-:W-:Y:S05]  /*10d70*/  BSYNC B1 ;  /* 0x0000000000017941 */ /* 0x000fea0003800000 */
.L_x_75:
        /* <DEDUP_REMOVED lines=12> */
.L_x_78:
[----:B------:R-:W-:Y:S05]  /*10e40*/  BSYNC B1 ;  /* 0x0000000000017941 */ /* 0x000fea0003800000 */
.L_x_77:
        /* <DEDUP_REMOVED lines=12> */
.L_x_80:
[----:B------:R-:W-:Y:S05]  /*10f10*/  BSYNC B1 ;  /* 0x0000000000017941 */ /* 0x000fea0003800000 */
.L_x_79:
        /* <DEDUP_REMOVED lines=12> */
.L_x_82:
[----:B------:R-:W-:Y:S05]  /*10fe0*/  BSYNC B1 ;  /* 0x0000000000017941 */ /* 0x000fea0003800000 */
.L_x_81:
        /* <DEDUP_REMOVED lines=12> */
.L_x_84:
[----:B------:R-:W-:Y:S05]  /*110b0*/  BSYNC B1 ;  /* 0x0000000000017941 */ /* 0x000fea0003800000 */
.L_x_83:
        /* <DEDUP_REMOVED lines=12> */
.L_x_86:
[----:B------:R-:W-:Y:S05]  /*11180*/  BSYNC B1 ;  /* 0x0000000000017941 */ /* 0x000fea0003800000 */
.L_x_85:
        /* <DEDUP_REMOVED lines=12> */
.L_x_88:
[----:B------:R-:W-:Y:S05]  /*11250*/  BSYNC B1 ;  /* 0x0000000000017941 */ /* 0x000fea0003800000 */
.L_x_87:
        /* <DEDUP_REMOVED lines=12> */
.L_x_90:
[----:B------:R-:W-:Y:S05]  /*11320*/  BSYNC B1 ;  /* 0x0000000000017941 */ /* 0x000fea0003800000 */
.L_x_89:
        /* <DEDUP_REMOVED lines=12> */
.L_x_92:
[----:B------:R-:W-:Y:S05]  /*113f0*/  BSYNC B1 ;  /* 0x0000000000017941 */ /* 0x000fea0003800000 */
.L_x_91:
        /* <DEDUP_REMOVED lines=12> */
.L_x_94:
[----:B------:R-:W-:Y:S05]  /*114c0*/  BSYNC B1 ;  /* 0x0000000000017941 */ /* 0x000fea0003800000 */
.L_x_93:
        /* <DEDUP_REMOVED lines=12> */
.L_x_96:
[----:B------:R-:W-:Y:S05]  /*11590*/  BSYNC B1 ;  /* 0x0000000000017941 */ /* 0x000fea0003800000 */
.L_x_95:
        /* <DEDUP_REMOVED lines=12> */
.L_x_98:
[----:B------:R-:W-:Y:S05]  /*11660*/  BSYNC B1 ;  /* 0x0000000000017941 */ /* 0x000fea0003800000 */
.L_x_97:
        /* <DEDUP_REMOVED lines=12> */
.L_x_100:
[----:B------:R-:W-:Y:S05]  /*11730*/  BSYNC B1 ;  /* 0x0000000000017941 */ /* 0x000fea0003800000 */
.L_x_99:
        /* <DEDUP_REMOVED lines=12> */
.L_x_102:
[----:B------:R-:W-:Y:S05]  /*11800*/  BSYNC B1 ;  /* 0x0000000000017941 */ /* 0x000fea0003800000 */
.L_x_101:
        /* <DEDUP_REMOVED lines=12> */
.L_x_104:
[----:B------:R-:W-:Y:S05]  /*118d0*/  BSYNC B1 ;  /* 0x0000000000017941 */ /* 0x000fea0003800000 */
.L_x_103:
        /* <DEDUP_REMOVED lines=12> */
.L_x_106:
[----:B------:R-:W-:Y:S05]  /*119a0*/  BSYNC B1 ;  /* 0x0000000000017941 */ /* 0x000fea0003800000 */
.L_x_105:
[----:B------:R-:W2:Y:S01]  /*119b0*/  LDL.LU R8, [R1+0x80] ;  /* 0x0000800001087983 */ /* 0x000ea20000300800 */
[----:B-----5:R-:W-:Y:S01]  /*119c0*/  LOP3.LUT R0, R0, 0xff, RZ, 0xc0, !PT ;  /* 0x000000ff00007812 */ /* 0x020fe200078ec0ff */
[----:B------:R-:W-:Y:S01]  /*119d0*/  BSSY B1, `(.L_x_107) ;  /* 0x000000b000017945 */ /* 0x000fe20003800000 */
[----:B------:R-:W-:Y:S02]  /*119e0*/  ISETP.LT.OR P6, PT, R34, 0x2a, !P3 ;  /* 0x0000002a2200780c */ /* 0x000fe40005fc1670 */
[----:B------:R-:W-:-:S05]  /*119f0*/  F2FP.F16.E4M3.UNPACK_B R0, R0 ;  /* 0x00000000ff00723e */ /* 0x000fca00020006ff */
[----:B------:R-:W-:-:S05]  /*11a00*/  HADD2.F32 R0, -RZ, R0.H0_H0 ;  /* 0x20000000ff007230 */ /* 0x000fca0000004100 */
[----:B------:R-:W-:-:S04]  /*11a10*/  FMUL R0, R0, UR40 ;  /* 0x0000002800007c20 */ /* 0x000fc80008400000 */
[----:B--2---:R-:W-:-:S05]  /*11a20*/  FFMA R0, R8, UR41, R0 ;  /* 0x0000002908007c23 */ /* 0x004fca0008000000 */
[----:B0-----:R-:W-:Y:S02]  /*11a30*/  F2FP.SATFINITE.E4M3.F32.PACK_AB_MERGE_C R9, RZ, R0, RZ ;  /* 0x00000000ff09723e */ /* 0x001fe400048070ff */
[----:B------:R-:W-:-:S03]  /*11a40*/  PRMT R0, RZ, 0x7610, R0 ;  /* 0x00007610ff007816 */ /* 0x000fc60000000000 */
[----:B------:R0:W-:Y:S01]  /*11a50*/  @!P5 STG.E.U8 desc[UR48][R24.64+0x28], R9 ;  /* 0x000028091800d986 */ /* 0x0001e2000c101130 */
[----:B------:R-:W-:Y:S05]  /*11a60*/  @P6 BRA `(.L_x_108) ;  /* 0x0000000000046947 */ /* 0x000fea0003800000 */
[----:B------:R2:W5:Y:S02]  /*11a70*/  LDG.E.U8 R0, desc[UR48][R32.64+0x29] ;  /* 0x0000293020007981 */ /* 0x000564000c1e1100 */
.L_x_108:
[----:B------:R-:W-:Y:S05]  /*11a80*/  BSYNC B1 ;  /* 0x0000000000017941 */ /* 0x000fea0003800000 */
.L_x_107:
[----:B------:R-:W3:Y:S01]  /*11a90*/  LDL.LU R8, [R1+0x84] ;  /* 0x0000840001087983 */ /* 0x000ee20000300800 */
[----:B-----5:R-:W-:Y:S01]  /*11aa0*/  LOP3.LUT R0, R0, 0xff, RZ, 0xc0, !PT ;  /* 0x000000ff00007812 */ /* 0x020fe200078ec0ff */
[----:B------:R-:W-:Y:S01]  /*11ab0*/  BSSY B1, `(.L_x_109) ;  /* 0x000000b000017945 */ /* 0x000fe20003800000 */
[----:B------:R-:W-:Y:S02]  /*11ac0*/  ISETP.LT.OR P5, PT, R34, 0x29, !P2 ;  /* 0x000000292200780c */ /* 0x000fe400057a1670 */
[----:B------:R-:W-:-:S05]  /*11ad0*/  F2FP.F16.E4M3.UNPACK_B R0, R0 ;  /* 0x00000000ff00723e */ /* 0x000fca00020006ff */
[----:B------:R-:W-:-:S05]  /*11ae0*/  HADD2.F32 R0, -RZ, R0.H0_H0 ;  /* 0x20000000ff007230 */ /* 0x000fca0000004100 */
[----:B------:R-:W-:-:S04]  /*11af0*/  FMUL R0, R0, UR40 ;  /* 0x0000002800007c20 */ /* 0x000fc80008400000 */
[----:B---3--:R-:W-:-:S05]  /*11b00*/  FFMA R0, R8, UR41, R0 ;  /* 0x0000002908007c23 */ /* 0x008fca0008000000 */
[----:B0-----:R-:W-:Y:S02]  /*11b10*/  F2FP.SATFINITE.E4M3.F32.PACK_AB_MERGE_C R9, RZ, R0, RZ ;  /* 0x00000000ff09723e */ /* 0x001fe400048070ff */
[----:B------:R-:W-:-:S03]  /*11b20*/  PRMT R0, RZ, 0x7610, R0 ;  /* 0x00007610ff007816 */ /* 0x000fc60000000000 */
[----:B------:R0:W-:Y:S01]  /*11b30*/  @!P6 STG.E.U8 desc[UR48][R24.64+0x29], R9 ;  /* 0x000029091800e986 */ /* 0x0001e2000c101130 */
[----:B------:R-:W-:Y:S05]  /*11b40*/  @P5 BRA `(.L_x_110) ;  /* 0x0000000000045947 */ /* 0x000fea0003800000 */
[----:B------:R3:W5:Y:S02]  /*11b50*/  LDG.E.U8 R0, desc[UR48][R4.64+0x28] ;  /* 0x0000283004007981 */ /* 0x000764000c1e1100 */
.L_x_110:
[----:B------:R-:W-:Y:S05]  /*11b60*/  BSYNC B1 ;  /* 0x0000000000017941 */ /* 0x000fea0003800000 */
.L_x_109:
        /* <DEDUP_REMOVED lines=13> */
.L_x_112:
[----:B------:R-:W-:Y:S05]  /*11c40*/  BSYNC B1 ;  /* 0x0000000000017941 */ /* 0x000fea0003800000 */
.L_x_111:
        /* <DEDUP_REMOVED lines=13> */
.L_x_114:
[----:B------:R-:W-:Y:S05]  /*11d20*/  BSYNC B1 ;  /* 0x0000000000017941 */ /* 0x000fea0003800000 */
.L_x_113:
        /* <DEDUP_REMOVED lines=13> */
.L_x_116:
[----:B------:R-:W-:Y:S05]  /*11e00*/  BSYNC B1 ;  /* 0x0000000000017941 */ /* 0x000fea0003800000 */
.L_x_115:
        /* <DEDUP_REMOVED lines=13> */
.L_x_118:
[----:B------:R-:W-:Y:S05]  /*11ee0*/  BSYNC B1 ;  /* 0x0000000000017941 */ /* 0x000fea0003800000 */
.L_x_117:
        /* <DEDUP_REMOVED lines=13> */
.L_x_120:
[----:B------:R-:W-:Y:S05]  /*11fc0*/  BSYNC B1 ;  /* 0x0000000000017941 */ /* 0x000fea0003800000 */
.L_x_119:
        /* <DEDUP_REMOVED lines=13> */
.L_x_122:
[----:B------:R-:W-:Y:S05]  /*120a0*/  BSYNC B1 ;  /* 0x0000000000017941 */ /* 0x000fea0003800000 */
.L_x_121:
        /* <DEDUP_REMOVED lines=13> */
.L_x_124:
[----:B------:R-:W-:Y:S05]  /*12180*/  BSYNC B1 ;  /* 0x0000000000017941 */ /* 0x000fea0003800000 */
.L_x_123:
        /* <DEDUP_REMOVED lines=13> */
.L_x_126:
[----:B------:R-:W-:Y:S05]  /*12260*/  BSYNC B1 ;  /* 0x0000000000017941 */ /* 0x000fea0003800000 */
.L_x_125:
        /* <DEDUP_REMOVED lines=13> */
.L_x_128:
[----:B------:R-:W-:Y:S05]  /*12340*/  BSYNC B1 ;  /* 0x0000000000017941 */ /* 0x000fea0003800000 */
.L_x_127:
        /* <DEDUP_REMOVED lines=13> */
.L_x_130:
[----:B------:R-:W-:Y:S05]  /*12420*/  BSYNC B1 ;  /* 0x0000000000017941 */ /* 0x000fea0003800000 */
.L_x_129:
        /* <DEDUP_REMOVED lines=13> */
.L_x_132:
[----:B------:R-:W-:Y:S05]  /*12500*/  BSYNC B1 ;  /* 0x0000000000017941 */ /* 0x000fea0003800000 */
.L_x_131:
        /* <DEDUP_REMOVED lines=13> */
.L_x_134:
[----:B------:R-:W-:Y:S05]  /*125e0*/  BSYNC B1 ;  /* 0x0000000000017941 */ /* 0x000fea0003800000 */
.L_x_133:
        /* <DEDUP_REMOVED lines=13> */
.L_x_136:
[----:B------:R-:W-:Y:S05]  /*126c0*/  BSYNC B1 ;  /* 0x0000000000017941 */ /* 0x000fea0003800000 */
.L_x_135:
        /* <DEDUP_REMOVED lines=13> */
.L_x_138:
[----:B------:R-:W-:Y:S05]  /*127a0*/  BSYNC B1 ;  /* 0x0000000000017941 */ /* 0x000fea0003800000 */
.L_x_137:
        /* <DEDUP_REMOVED lines=13> */
.L_x_140:
[----:B------:R-:W-:Y:S05]  /*12880*/  BSYNC B1 ;  /* 0x0000000000017941 */ /* 0x000fea0003800000 */
.L_x_139:
        /* <DEDUP_REMOVED lines=13> */
.L_x_142:
[----:B------:R-:W-:Y:S05]  /*12960*/  BSYNC B1 ;  /* 0x0000000000017941 */ /* 0x000fea0003800000 */
.L_x_141:
        /* <DEDUP_REMOVED lines=13> */
.L_x_144:
[----:B------:R-:W-:Y:S05]  /*12a40*/  BSYNC B1 ;  /* 0x0000000000017941 */ /* 0x000fea0003800000 */
.L_x_143:
        /* <DEDUP_REMOVED lines=13> */
.L_x_146:
[----:B------:R-:W-:Y:S05]  /*12b20*/  BSYNC B1 ;  /* 0x0000000000017941 */ /* 0x000fea0003800000 */
.L_x_145:
        /* <DEDUP_REMOVED lines=13> */
.L_x_148:
[----:B------:R-:W-:Y:S05]  /*12c00*/  BSYNC B1 ;  /* 0x0000000000017941 */ /* 0x000fea0003800000 */
.L_x_147:
        /* <DEDUP_REMOVED lines=13> */
.L_x_150:
[----:B------:R-:W-:Y:S05]  /*12ce0*/  BSYNC B1 ;  /* 0x0000000000017941 */ /* 0x000fea0003800000 */
.L_x_149:
        /* <DEDUP_REMOVED lines=13> */
.L_x_152:
[----:B------:R-:W-:Y:S05]  /*12dc0*/  BSYNC B1 ;  /* 0x0000000000017941 */ /* 0x000fea0003800000 */
.L_x_151:
        /* <DEDUP_REMOVED lines=13> */
.L_x_154:
[----:B------:R-:W-:Y:S05]  /*12ea0*/  BSYNC B1 ;  /* 0x0000000000017941 */ /* 0x000fea0003800000 */
.L_x_153:
        /* <DEDUP_REMOVED lines=13> */
.L_x_156:
[----:B------:R-:W-:Y:S05]  /*12f80*/  BSYNC B1 ;  /* 0x0000000000017941 */ /* 0x000fea0003800000 */
.L_x_155:
        /* <DEDUP_REMOVED lines=13> */
.L_x_158:
[----:B------:R-:W-:Y:S05]  /*13060*/  BSYNC B1 ;  /* 0x0000000000017941 */ /* 0x000fea0003800000 */
.L_x_157:
        /* <DEDUP_REMOVED lines=13> */
.L_x_160:
[----:B------:R-:W-:Y:S05]  /*13140*/  BSYNC B1 ;  /* 0x0000000000017941 */ /* 0x000fea0003800000 */
.L_x_159:
        /* <DEDUP_REMOVED lines=13> */
.L_x_162:
[----:B------:R-:W-:Y:S05]  /*13220*/  BSYNC B1 ;  /* 0x0000000000017941 */ /* 0x000fea0003800000 */
.L_x_161:
        /* <DEDUP_REMOVED lines=13> */
.L_x_164:
[----:B------:R-:W-:Y:S05]  /*13300*/  BSYNC B1 ;  /* 0x0000000000017941 */ /* 0x000fea0003800000 */
.L_x_163:
        /* <DEDUP_REMOVED lines=13> */
.L_x_166:
[----:B------:R-:W-:Y:S05]  /*133e0*/  BSYNC B1 ;  /* 0x0000000000017941 */ /* 0x000fea0003800000 */
.L_x_165:
        /* <DEDUP_REMOVED lines=13> */
.L_x_168:
[----:B------:R-:W-:Y:S05]  /*134c0*/  BSYNC B1 ;  /* 0x0000000000017941 */ /* 0x000fea0003800000 */
.L_x_167:
        /* <DEDUP_REMOVED lines=13> */
.L_x_170:
[----:B------:R-:W-:Y:S05]  /*135a0*/  BSYNC B1 ;  /* 0x0000000000017941 */ /* 0x000fea0003800000 */
.L_x_169:
        /* <DEDUP_REMOVED lines=13> */
.L_x_172:
[----:B------:R-:W-:Y:S05]  /*13680*/  BSYNC B1 ;  /* 0x0000000000017941 */ /* 0x000fea0003800000 */
.L_x_171:
        /* <DEDUP_REMOVED lines=13> */
.L_x_174:
[----:B------:R-:W-:Y:S05]  /*13760*/  BSYNC B1 ;  /* 0x0000000000017941 */ /* 0x000fea0003800000 */
.L_x_173:
        /* <DEDUP_REMOVED lines=13> */
.L_x_176:
[----:B------:R-:W-:Y:S05]  /*13840*/  BSYNC B1 ;  /* 0x0000000000017941 */ /* 0x000fea0003800000 */
.L_x_175:
        /* <DEDUP_REMOVED lines=13> */
.L_x_178:
[----:B------:R-:W-:Y:S05]  /*13920*/  BSYNC B1 ;  /* 0x0000000000017941 */ /* 0x000fea0003800000 */
.L_x_177:
        /* <DEDUP_REMOVED lines=13> */
.L_x_180:
[----:B------:R-:W-:Y:S05]  /*13a00*/  BSYNC B1 ;  /* 0x0000000000017941 */ /* 0x000fea0003800000 */
.L_x_179:
        /* <DEDUP_REMOVED lines=13> */
.L_x_182:
[----:B------:R-:W-:Y:S05]  /*13ae0*/  BSYNC B1 ;  /* 0x0000000000017941 */ /* 0x000fea0003800000 */
.L_x_181:
        /* <DEDUP_REMOVED lines=13> */
.L_x_184:
[----:B------:R-:W-:Y:S05]  /*13bc0*/  BSYNC B1 ;  /* 0x0000000000017941 */ /* 0x000fea0003800000 */
.L_x_183:
        /* <DEDUP_REMOVED lines=13> */
.L_x_186:
[----:B------:R-:W-:Y:S05]  /*13ca0*/  BSYNC B1 ;  /* 0x0000000000017941 */ /* 0x000fea0003800000 */
.L_x_185:
        /* <DEDUP_REMOVED lines=13> */
.L_x_188:
[----:B------:R-:W-:Y:S05]  /*13d80*/  BSYNC B1 ;  /* 0x0000000000017941 */ /* 0x000fea0003800000 */
.L_x_187:
        /* <DEDUP_REMOVED lines=13> */
.L_x_190:
[----:B------:R-:W-:Y:S05]  /*13e60*/  BSYNC B1 ;  /* 0x0000000000017941 */ /* 0x000fea0003800000 */
.L_x_189:
        /* <DEDUP_REMOVED lines=13> */
.L_x_192:
[----:B------:R-:W-:Y:S05]  /*13f40*/  BSYNC B1 ;  /* 0x0000000000017941 */ /* 0x000fea0003800000 */
.L_x_191:
        /* <DEDUP_REMOVED lines=13> */
.L_x_194:
[----:B------:R-:W-:Y:S05]  /*14020*/  BSYNC B1 ;  /* 0x0000000000017941 */ /* 0x000fea0003800000 */
.L_x_193:
        /* <DEDUP_REMOVED lines=13> */
.L_x_196:
[----:B------:R-:W-:Y:S05]  /*14100*/  BSYNC B1 ;  /* 0x0000000000017941 */ /* 0x000fea0003800000 */
.L_x_195:
        /* <DEDUP_REMOVED lines=13> */
.L_x_198:
[----:B------:R-:W-:Y:S05]  /*141e0*/  BSYNC B1 ;  /* 0x0000000000017941 */ /* 0x000fea0003800000 */
.L_x_197:
        /* <DEDUP_REMOVED lines=13> */
.L_x_200:
[----:B------:R-:W-:Y:S05]  /*142c0*/  BSYNC B1 ;  /* 0x0000000000017941 */ /* 0x000fea0003800000 */
.L_x_199:
        /* <DEDUP_REMOVED lines=13> */
.L_x_202:
[----:B------:R-:W-:Y:S05]  /*143a0*/  BSYNC B1 ;  /* 0x0000000000017941 */ /* 0x000fea0003800000 */
.L_x_201:
        /* <DEDUP_REMOVED lines=13> */
.L_x_204:
[----:B------:R-:W-:Y:S05]  /*14480*/  BSYNC B1 ;  /* 0x0000000000017941 */ /* 0x000fea0003800000 */
.L_x_203:
        /* <DEDUP_REMOVED lines=13> */
.L_x_206:
[----:B------:R-:W-:Y:S05]  /*14560*/  BSYNC B1 ;  /* 0x0000000000017941 */ /* 0x000fea0003800000 */
.L_x_205:
        /* <DEDUP_REMOVED lines=13> */
.L_x_208:
[----:B------:R-:W-:Y:S05]  /*14640*/  BSYNC B1 ;  /* 0x0000000000017941 */ /* 0x000fea0003800000 */
.L_x_207:
        /* <DEDUP_REMOVED lines=13> */
.L_x_210:
[----:B------:R-:W-:Y:S05]  /*14720*/  BSYNC B1 ;  /* 0x0000000000017941 */ /* 0x000fea0003800000 */
.L_x_209:
        /* <DEDUP_REMOVED lines=13> */
.L_x_212:
[----:B------:R-:W-:Y:S05]  /*14800*/  BSYNC B1 ;  /* 0x0000000000017941 */ /* 0x000fea0003800000 */
.L_x_211:
        /* <DEDUP_REMOVED lines=13> */
.L_x_214:
[----:B------:R-:W-:Y:S05]  /*148e0*/  BSYNC B1 ;  /* 0x0000000000017941 */ /* 0x000fea0003800000 */
.L_x_213:
        /* <DEDUP_REMOVED lines=13> */
.L_x_216:
[----:B------:R-:W-:Y:S05]  /*149c0*/  BSYNC B1 ;  /* 0x0000000000017941 */ /* 0x000fea0003800000 */
.L_x_215:
        /* <DEDUP_REMOVED lines=13> */
.L_x_218:
[----:B------:R-:W-:Y:S05]  /*14aa0*/  BSYNC B1 ;  /* 0x0000000000017941 */ /* 0x000fea0003800000 */
.L_x_217:
        /* <DEDUP_REMOVED lines=13> */
.L_x_220:
[----:B------:R-:W-:Y:S05]  /*14b80*/  BSYNC B1 ;  /* 0x0000000000017941 */ /* 0x000fea0003800000 */
.L_x_219:
        /* <DEDUP_REMOVED lines=13> */
.L_x_222:
[----:B------:R-:W-:Y:S05]  /*14c60*/  BSYNC B1 ;  /* 0x0000000000017941 */ /* 0x000fea0003800000 */
.L_x_221:
        /* <DEDUP_REMOVED lines=13> */
.L_x_224:
[----:B------:R-:W-:Y:S05]  /*14d40*/  BSYNC B1 ;  /* 0x0000000000017941 */ /* 0x000fea0003800000 */
.L_x_223:
        /* <DEDUP_REMOVED lines=13> */
.L_x_226:
[----:B------:R-:W-:Y:S05]  /*14e20*/  BSYNC B1 ;  /* 0x0000000000017941 */ /* 0x000fea0003800000 */
.L_x_225:
        /* <DEDUP_REMOVED lines=13> */
.L_x_228:
[----:B------:R-:W-:Y:S05]  /*14f00*/  BSYNC B1 ;  /* 0x0000000000017941 */ /* 0x000fea0003800000 */
.L_x_227:
        /* <DEDUP_REMOVED lines=13> */
.L_x_230:
[----:B------:R-:W-:Y:S05]  /*14fe0*/  BSYNC B1 ;  /* 0x0000000000017941 */ /* 0x000fea0003800000 */
.L_x_229:
        /* <DEDUP_REMOVED lines=13> */
.L_x_232:
[----:B------:R-:W-:Y:S05]  /*150c0*/  BSYNC B1 ;  /* 0x0000000000017941 */ /* 0x000fea0003800000 */
.L_x_231:
        /* <DEDUP_REMOVED lines=13> */
.L_x_234:
[----:B------:R-:W-:Y:S05]  /*151a0*/  BSYNC B1 ;  /* 0x0000000000017941 */ /* 0x000fea0003800000 */
.L_x_233:
        /* <DEDUP_REMOVED lines=13> */
.L_x_236:
[----:B------:R-:W-:Y:S05]  /*15280*/  BSYNC B1 ;  /* 0x0000000000017941 */ /* 0x000fea0003800000 */
.L_x_235:
        /* <DEDUP_REMOVED lines=13> */
.L_x_238:
[----:B------:R-:W-:Y:S05]  /*15360*/  BSYNC B1 ;  /* 0x0000000000017941 */ /* 0x000fea0003800000 */
.L_x_237:
        /* <DEDUP_REMOVED lines=13> */
.L_x_240:
[----:B------:R-:W-:Y:S05]  /*15440*/  BSYNC B1 ;  /* 0x0000000000017941 */ /* 0x000fea0003800000 */
.L_x_239:
        /* <DEDUP_REMOVED lines=13> */
.L_x_242:
[----:B------:R-:W-:Y:S05]  /*15520*/  BSYNC B1 ;  /* 0x0000000000017941 */ /* 0x000fea0003800000 */
.L_x_241:
        /* <DEDUP_REMOVED lines=13> */
.L_x_244:
[----:B------:R-:W-:Y:S05]  /*15600*/  BSYNC B1 ;  /* 0x0000000000017941 */ /* 0x000fea0003800000 */
.L_x_243:
        /* <DEDUP_REMOVED lines=13> */
.L_x_246:
[----:B------:R-:W-:Y:S05]  /*156e0*/  BSYNC B1 ;  /* 0x0000000000017941 */ /* 0x000fea0003800000 */
.L_x_245:
        /* <DEDUP_REMOVED lines=13> */
.L_x_248:
[----:B------:R-:W-:Y:S05]  /*157c0*/  BSYNC B1 ;  /* 0x0000000000017941 */ /* 0x000fea0003800000 */
.L_x_247:
        /* <DEDUP_REMOVED lines=13> */
.L_x_250:
[----:B------:R-:W-:Y:S05]  /*158a0*/  BSYNC B1 ;  /* 0x0000000000017941 */ /* 0x000fea0003800000 */
.L_x_249:
        /* <DEDUP_REMOVED lines=13> */
.L_x_252:
[----:B------:R-:W-:Y:S05]  /*15980*/  BSYNC B1 ;  /* 0x0000000000017941 */ /* 0x000fea0003800000 */
.L_x_251:
        /* <DEDUP_REMOVED lines=13> */
.L_x_254:
[----:B------:R-:W-:Y:S05]  /*15a60*/  BSYNC B1 ;  /* 0x0000000000017941 */ /* 0x000fea0003800000 */
.L_x_253:
        /* <DEDUP_REMOVED lines=13> */
.L_x_256:
[----:B------:R-:W-:Y:S05]  /*15b40*/  BSYNC B1 ;  /* 0x0000000000017941 */ /* 0x000fea0003800000 */
.L_x_255:
        /* <DEDUP_REMOVED lines=13> */
.L_x_258:
[----:B------:R-:W-:Y:S05]  /*15c20*/  BSYNC B1 ;  /* 0x0000000000017941 */ /* 0x000fea0003800000 */
.L_x_257:
        /* <DEDUP_REMOVED lines=13> */
.L_x_260:
[----:B------:R-:W-:Y:S05]  /*15d00*/  BSYNC B1 ;  /* 0x0000000000017941 */ /* 0x000fea0003800000 */
.L_x_259:
        /* <DEDUP_REMOVED lines=13> */
.L_x_262:
[----:B------:R-:W-:Y:S05]  /*15de0*/  BSYNC B1 ;  /* 0x0000000000017941 */ /* 0x000fea0003800000 */
.L_x_261:
        /* <DEDUP_REMOVED lines=13> */
.L_x_264:
[----:B------:R-:W-:Y:S05]  /*15ec0*/  BSYNC B1 ;  /* 0x0000000000017941 */ /* 0x000fea0003800000 */
.L_x_263:
        /* <DEDUP_REMOVED lines=13> */
.L_x_266:
[----:B------:R-:W-:Y:S05]  /*15fa0*/  BSYNC B1 ;  /* 0x0000000000017941 */ /* 0x000fea0003800000 */
.L_x_265:
        /* <DEDUP_REMOVED lines=13> */
.L_x_268:
[----:B------:R-:W-:Y:S05]  /*16080*/  BSYNC B1 ;  /* 0x0000000000017941 */ /* 0x000fea0003800000 */
.L_x_267:
        /* <DEDUP_REMOVED lines=13> */
.L_x_270:
[----:B------:R-:W-:Y:S05]  /*16160*/  BSYNC B1 ;  /* 0x0000000000017941 */ /* 0x000fea0003800000 */
.L_x_269:
        /* <DEDUP_REMOVED lines=13> */
.L_x_272:
[----:B------:R-:W-:Y:S05]  /*16240*/  BSYNC B1 ;  /* 0x0000000000017941 */ /* 0x000fea0003800000 */
.L_x_271:
        /* <DEDUP_REMOVED lines=13> */
.L_x_274:
[----:B------:R-:W-:Y:S05]  /*16320*/  BSYNC B1 ;  /* 0x0000000000017941 */ /* 0x000fea0003800000 */
.L_x_273:
        /* <DEDUP_REMOVED lines=13> */
.L_x_276:
[----:B------:R-:W-:Y:S05]  /*16400*/  BSYNC B1 ;  /* 0x0000000000017941 */ /* 0x000fea0003800000 */
.L_x_275:
        /* <DEDUP_REMOVED lines=13> */
.L_x_278:
[----:B------:R-:W-:Y:S05]  /*164e0*/  BSYNC B1 ;  /* 0x0000000000017941 */ /* 0x000fea0003800000 */
.L_x_277:
        /* <DEDUP_REMOVED lines=13> */
.L_x_280:
[----:B------:R-:W-:Y:S05]  /*165c0*/  BSYNC B1 ;  /* 0x0000000000017941 */ /* 0x000fea0003800000 */
.L_x_279:
        /* <DEDUP_REMOVED lines=13> */
.L_x_282:
[----:B------:R-:W-:Y:S05]  /*166a0*/  BSYNC B1 ;  /* 0x0000000000017941 */ /* 0x000fea0003800000 */
.L_x_281:
        /* <DEDUP_REMOVED lines=13> */
.L_x_284:
[----:B------:R-:W-:Y:S05]  /*16780*/  BSYNC B1 ;  /* 0x0000000000017941 */ /* 0x000fea0003800000 */
.L_x_283:
        /* <DEDUP_REMOVED lines=13> */
.L_x_286:
[----:B------:R-:W-:Y:S05]  /*16860*/  BSYNC B1 ;  /* 0x0000000000017941 */ /* 0x000fea0003800000 */
.L_x_285:
        /* <DEDUP_REMOVED lines=13> */
.L_x_288:
[----:B------:R-:W-:Y:S05]  /*16940*/  BSYNC B1 ;  /* 0x0000000000017941 */ /* 0x000fea0003800000 */
.L_x_287:
        /* <DEDUP_REMOVED lines=13> */
.L_x_290:
[----:B------:R-:W-:Y:S05]  /*16a20*/  BSYNC B1 ;  /* 0x0000000000017941 */ /* 0x000fea0003800000 */
.L_x_289:
        /* <DEDUP_REMOVED lines=13> */
.L_x_292:
[----:B------:R-:W-:Y:S05]  /*16b00*/  BSYNC B1 ;  /* 0x0000000000017941 */ /* 0x000fea0003800000 */
.L_x_291:
        /* <DEDUP_REMOVED lines=13> */
.L_x_294:
[----:B------:R-:W-:Y:S05]  /*16be0*/  BSYNC B1 ;  /* 0x0000000000017941 */ /* 0x000fea0003800000 */
.L_x_293:
        /* <DEDUP_REMOVED lines=13> */
.L_x_296:
[----:B------:R-:W-:Y:S05]  /*16cc0*/  BSYNC B1 ;  /* 0x0000000000017941 */ /* 0x000fea0003800000 */
.L_x_295:
        /* <DEDUP_REMOVED lines=13> */
.L_x_298:
[----:B------:R-:W-:Y:S05]  /*16da0*/  BSYNC B1 ;  /* 0x0000000000017941 */ /* 0x000fea0003800000 */
.L_x_297:
        /* <DEDUP_REMOVED lines=13> */
.L_x_300:
[----:B------:R-:W-:Y:S05]  /*16e80*/  BSYNC B1 ;  /* 0x0000000000017941 */ /* 0x000fea0003800000 */
.L_x_299:
        /* <DEDUP_REMOVED lines=13> */
.L_x_302:
[----:B------:R-:W-:Y:S05]  /*16f60*/  BSYNC B1 ;  /* 0x0000000000017941 */ /* 0x000fea0003800000 */
.L_x_301:
        /* <DEDUP_REMOVED lines=13> */
.L_x_304:
[----:B------:R-:W-:Y:S05]  /*17040*/  BSYNC B1 ;  /* 0x0000000000017941 */ /* 0x000fea0003800000 */
.L_x_303:
        /* <DEDUP_REMOVED lines=13> */
.L_x_306:
[----:B------:R-:W-:Y:S05]  /*17120*/  BSYNC B1 ;  /* 0x0000000000017941 */ /* 0x000fea0003800000 */
.L_x_305:
        /* <DEDUP_REMOVED lines=13> */
.L_x_308:
[----:B------:R-:W-:Y:S05]  /*17200*/  BSYNC B1 ;  /* 0x0000000000017941 */ /* 0x000fea0003800000 */
.L_x_307:
        /* <DEDUP_REMOVED lines=13> */
.L_x_310:
[----:B------:R-:W-:Y:S05]  /*172e0*/  BSYNC B1 ;  /* 0x0000000000017941 */ /* 0x000fea0003800000 */
.L_x_309:
        /* <DEDUP_REMOVED lines=13> */
.L_x_312:
[----:B------:R-:W-:Y:S05]  /*173c0*/  BSYNC B1 ;  /* 0x0000000000017941 */ /* 0x000fea0003800000 */
.L_x_311:
        /* <DEDUP_REMOVED lines=13> */
.L_x_314:
[----:B------:R-:W-:Y:S05]  /*174a0*/  BSYNC B1 ;  /* 0x0000000000017941 */ /* 0x000fea0003800000 */
.L_x_313:
        /* <DEDUP_REMOVED lines=13> */
.L_x_316:
[----:B------:R-:W-:Y:S05]  /*17580*/  BSYNC B1 ;  /* 0x0000000000017941 */ /* 0x000fea0003800000 */
.L_x_315:
        /* <DEDUP_REMOVED lines=13> */
.L_x_318:
[----:B------:R-:W-:Y:S05]  /*17660*/  BSYNC B1 ;  /* 0x0000000000017941 */ /* 0x000fea0003800000 */
.L_x_317:
        /* <DEDUP_REMOVED lines=13> */
.L_x_320:
[----:B------:R-:W-:Y:S05]  /*17740*/  BSYNC B1 ;  /* 0x0000000000017941 */ /* 0x000fea0003800000 */
.L_x_319:
        /* <DEDUP_REMOVED lines=13> */
.L_x_322:
[----:B------:R-:W-:Y:S05]  /*17820*/  BSYNC B1 ;  /* 0x0000000000017941 */ /* 0x000fea0003800000 */
.L_x_321:
        /* <DEDUP_REMOVED lines=13> */
.L_x_324:
[----:B------:R-:W-:Y:S05]  /*17900*/  BSYNC B1 ;  /* 0x0000000000017941 */ /* 0x000fea0003800000 */
.L_x_323:
        /* <DEDUP_REMOVED lines=13> */
.L_x_326:
[----:B------:R-:W-:Y:S05]  /*179e0*/  BSYNC B1 ;  /* 0x0000000000017941 */ /* 0x000fea0003800000 */
.L_x_325:
        /* <DEDUP_REMOVED lines=13> */
.L_x_328:
[----:B------:R-:W-:Y:S05]  /*17ac0*/  BSYNC B1 ;  /* 0x0000000000017941 */ /* 0x000fea0003800000 */
.L_x_327:
        /* <DEDUP_REMOVED lines=13> */
.L_x_330:
[----:B------:R-:W-:Y:S05]  /*17ba0*/  BSYNC B1 ;  /* 0x0000000000017941 */ /* 0x000fea0003800000 */
.L_x_329:
        /* <DEDUP_REMOVED lines=13> */
.L_x_332:
[----:B------:R-:W-:Y:S05]  /*17c80*/  BSYNC B1 ;  /* 0x0000000000017941 */ /* 0x000fea0003800000 */
.L_x_331:
        /* <DEDUP_REMOVED lines=13> */
.L_x_334:
[----:B------:R-:W-:Y:S05]  /*17d60*/  BSYNC B1 ;  /* 0x0000000000017941 */ /* 0x000fea0003800000 */
.L_x_333:
        /* <DEDUP_REMOVED lines=13> */
.L_x_336:
[----:B------:R-:W-:Y:S05]  /*17e40*/  BSYNC B1 ;  /* 0x0000000000017941 */ /* 0x000fea0003800000 */
.L_x_335:
        /* <DEDUP_REMOVED lines=13> */
.L_x_338:
[----:B------:R-:W-:Y:S05]  /*17f20*/  BSYNC B1 ;  /* 0x0000000000017941 */ /* 0x000fea0003800000 */
.L_x_337:
        /* <DEDUP_REMOVED lines=13> */
.L_x_340:
[----:B------:R-:W-:Y:S05]  /*18000*/  BSYNC B1 ;  /* 0x0000000000017941 */ /* 0x000fea0003800000 */
.L_x_339:
        /* <DEDUP_REMOVED lines=13> */
.L_x_342:
[----:B------:R-:W-:Y:S05]  /*180e0*/  BSYNC B1 ;  /* 0x0000000000017941 */ /* 0x000fea0003800000 */
.L_x_341:
        /* <DEDUP_REMOVED lines=13> */
.L_x_344:
[----:B------:R-:W-:Y:S05]  /*181c0*/  BSYNC B1 ;  /* 0x0000000000017941 */ /* 0x000fea0003800000 */
.L_x_343:
        /* <DEDUP_REMOVED lines=13> */
.L_x_346:
[----:B------:R-:W-:Y:S05]  /*182a0*/  BSYNC B1 ;  /* 0x0000000000017941 */ /* 0x000fea0003800000 */
.L_x_345:
        /* <DEDUP_REMOVED lines=13> */
.L_x_348:
[----:B------:R-:W-:Y:S05]  /*18380*/  BSYNC B1 ;  /* 0x0000000000017941 */ /* 0x000fea0003800000 */
.L_x_347:
        /* <DEDUP_REMOVED lines=13> */
.L_x_350:
[----:B------:R-:W-:Y:S05]  /*18460*/  BSYNC B1 ;  /* 0x0000000000017941 */ /* 0x000fea0003800000 */
.L_x_349:
        /* <DEDUP_REMOVED lines=13> */
.L_x_352:
[----:B------:R-:W-:Y:S05]  /*18540*/  BSYNC B1 ;  /* 0x0000000000017941 */ /* 0x000fea0003800000 */
.L_x_351:
        /* <DEDUP_REMOVED lines=13> */
.L_x_354:
[----:B------:R-:W-:Y:S05]  /*18620*/  BSYNC B1 ;  /* 0x0000000000017941 */ /* 0x000fea0003800000 */
.L_x_353:
        /* <DEDUP_REMOVED lines=13> */
.L_x_356:
[----:B------:R-:W-:Y:S05]  /*18700*/  BSYNC B1 ;  /* 0x0000000000017941 */ /* 0x000fea0003800000 */
.L_x_355:
        /* <DEDUP_REMOVED lines=13> */
.L_x_358:
[----:B------:R-:W-:Y:S05]  /*187e0*/  BSYNC B1 ;  /* 0x0000000000017941 */ /* 0x000fea0003800000 */
.L_x_357:
        /* <DEDUP_REMOVED lines=13> */
.L_x_360:
[----:B------:R-:W-:Y:S05]  /*188c0*/  BSYNC B1 ;  /* 0x0000000000017941 */ /* 0x000fea0003800000 */
.L_x_359:
        /* <DEDUP_REMOVED lines=13> */
.L_x_362:
[----:B------:R-:W-:Y:S05]  /*189a0*/  BSYNC B1 ;  /* 0x0000000000017941 */ /* 0x000fea0003800000 */
.L_x_361:
        /* <DEDUP_REMOVED lines=13> */
.L_x_364:
[----:B------:R-:W-:Y:S05]  /*18a80*/  BSYNC B1 ;  /* 0x0000000000017941 */ /* 0x000fea0003800000 */
.L_x_363:
        /* <DEDUP_REMOVED lines=13> */
.L_x_366:
[----:B------:R-:W-:Y:S05]  /*18b60*/  BSYNC B1 ;  /* 0x0000000000017941 */ /* 0x000fea0003800000 */
.L_x_365:
        /* <DEDUP_REMOVED lines=13> */
.L_x_368:
[----:B------:R-:W-:Y:S05]  /*18c40*/  BSYNC B1 ;  /* 0x0000000000017941 */ /* 0x000fea0003800000 */
.L_x_367:
        /* <DEDUP_REMOVED lines=13> */
.L_x_370:
[----:B------:R-:W-:Y:S05]  /*18d20*/  BSYNC B1 ;  /* 0x0000000000017941 */ /* 0x000fea0003800000 */
.L_x_369:
        /* <DEDUP_REMOVED lines=13> */
.L_x_372:
[----:B------:R-:W-:Y:S05]  /*18e00*/  BSYNC B1 ;  /* 0x0000000000017941 */ /* 0x000fea0003800000 */
.L_x_371:
        /* <DEDUP_REMOVED lines=13> */
.L_x_374:
[----:B------:R-:W-:Y:S05]  /*18ee0*/  BSYNC B1 ;  /* 0x0000000000017941 */ /* 0x000fea0003800000 */
.L_x_373:
        /* <DEDUP_REMOVED lines=13> */
.L_x_376:
[----:B------:R-:W-:Y:S05]  /*18fc0*/  BSYNC B1 ;  /* 0x0000000000017941 */ /* 0x000fea0003800000 */
.L_x_375:
        /* <DEDUP_REMOVED lines=13> */
.L_x_378:
[----:B------:R-:W-:Y:S05]  /*190a0*/  BSYNC B1 ;  /* 0x0000000000017941 */ /* 0x000fea0003800000 */
.L_x_377:
        /* <DEDUP_REMOVED lines=13> */
.L_x_380:
[----:B------:R-:W-:Y:S05]  /*19180*/  BSYNC B1 ;  /* 0x0000000000017941 */ /* 0x000fea0003800000 */
.L_x_379:
        /* <DEDUP_REMOVED lines=13> */
.L_x_382:
[----:B------:R-:W-:Y:S05]  /*19260*/  BSYNC B1 ;  /* 0x0000000000017941 */ /* 0x000fea0003800000 */
.L_x_381:
        /* <DEDUP_REMOVED lines=13> */
.L_x_384:
[----:B------:R-:W-:Y:S05]  /*19340*/  BSYNC B1 ;  /* 0x0000000000017941 */ /* 0x000fea0003800000 */
.L_x_383:
        /* <DEDUP_REMOVED lines=13> */
.L_x_386:
[----:B------:R-:W-:Y:S05]  /*19420*/  BSYNC B1 ;  /* 0x0000000000017941 */ /* 0x000fea0003800000 */
.L_x_385:
        /* <DEDUP_REMOVED lines=13> */
.L_x_388:
[----:B------:R-:W-:Y:S05]  /*19500*/  BSYNC B1 ;  /* 0x0000000000017941 */ /* 0x000fea0003800000 */
.L_x_387:
        /* <DEDUP_REMOVED lines=13> */
.L_x_390:
[----:B------:R-:W-:Y:S05]  /*195e0*/  BSYNC B1 ;  /* 0x0000000000017941 */ /* 0x000fea0003800000 */
.L_x_389:
        /* <DEDUP_REMOVED lines=13> */
.L_x_392:
[----:B------:R-:W-:Y:S05]  /*196c0*/  BSYNC B1 ;  /* 0x0000000000017941 */ /* 0x000fea0003800000 */
.L_x_391:
        /* <DEDUP_REMOVED lines=13> */
.L_x_394:
[----:B------:R-:W-:Y:S05]  /*197a0*/  BSYNC B1 ;  /* 0x0000000000017941 */ /* 0x000fea0003800000 */
.L_x_393:
        /* <DEDUP_REMOVED lines=13> */
.L_x_396:
[----:B------:R-:W-:Y:S05]  /*19880*/  BSYNC B1 ;  /* 0x0000000000017941 */ /* 0x000fea0003800000 */
.L_x_395:
        /* <DEDUP_REMOVED lines=13> */
.L_x_398:
[----:B------:R-:W-:Y:S05]  /*19960*/  BSYNC B1 ;  /* 0x0000000000017941 */ /* 0x000fea0003800000 */
.L_x_397:
        /* <DEDUP_REMOVED lines=13> */
.L_x_400:
[----:B------:R-:W-:Y:S05]  /*19a40*/  BSYNC B1 ;  /* 0x0000000000017941 */ /* 0x000fea0003800000 */
.L_x_399:
        /* <DEDUP_REMOVED lines=13> */
.L_x_402:
[----:B------:R-:W-:Y:S05]  /*19b20*/  BSYNC B1 ;  /* 0x0000000000017941 */ /* 0x000fea0003800000 */
.L_x_401:
        /* <DEDUP_REMOVED lines=13> */
.L_x_404:
[----:B------:R-:W-:Y:S05]  /*19c00*/  BSYNC B1 ;  /* 0x0000000000017941 */ /* 0x000fea0003800000 */
.L_x_403:
        /* <DEDUP_REMOVED lines=13> */
.L_x_406:
[----:B------:R-:W-:Y:S05]  /*19ce0*/  BSYNC B1 ;  /* 0x0000000000017941 */ /* 0x000fea0003800000 */
.L_x_405:
        /* <DEDUP_REMOVED lines=13> */
.L_x_408:
[----:B------:R-:W-:Y:S05]  /*19dc0*/  BSYNC B1 ;  /* 0x0000000000017941 */ /* 0x000fea0003800000 */
.L_x_407:
        /* <DEDUP_REMOVED lines=13> */
.L_x_410:
[----:B------:R-:W-:Y:S05]  /*19ea0*/  BSYNC B1 ;  /* 0x0000000000017941 */ /* 0x000fea0003800000 */
.L_x_409:
        /* <DEDUP_REMOVED lines=13> */
.L_x_412:
[----:B------:R-:W-:Y:S05]  /*19f80*/  BSYNC B1 ;  /* 0x0000000000017941 */ /* 0x000fea0003800000 */
.L_x_411:
        /* <DEDUP_REMOVED lines=13> */
.L_x_414:
[----:B------:R-:W-:Y:S05]  /*1a060*/  BSYNC B1 ;  /* 0x0000000000017941 */ /* 0x000fea0003800000 */
.L_x_413:
        /* <DEDUP_REMOVED lines=13> */
.L_x_416:
[----:B------:R-:W-:Y:S05]  /*1a140*/  BSYNC B1 ;  /* 0x0000000000017941 */ /* 0x000fea0003800000 */
.L_x_415:
        /* <DEDUP_REMOVED lines=13> */
.L_x_418:
[----:B------:R-:W-:Y:S05]  /*1a220*/  BSYNC B1 ;  /* 0x0000000000017941 */ /* 0x000fea0003800000 */
.L_x_417:
        /* <DEDUP_REMOVED lines=13> */
.L_x_420:
[----:B------:R-:W-:Y:S05]  /*1a300*/  BSYNC B1 ;  /* 0x0000000000017941 */ /* 0x000fea0003800000 */
.L_x_419:
        /* <DEDUP_REMOVED lines=13> */
.L_x_422:
[----:B------:R-:W-:Y:S05]  /*1a3e0*/  BSYNC B1 ;  /* 0x0000000000017941 */ /* 0x000fea0003800000 */
.L_x_421:
        /* <DEDUP_REMOVED lines=13> */
.L_x_424:
[----:B------:R-:W-:Y:S05]  /*1a4c0*/  BSYNC B1 ;  /* 0x0000000000017941 */ /* 0x000fea0003800000 */
.L_x_423:
        /* <DEDUP_REMOVED lines=13> */
.L_x_426:
[----:B------:R-:W-:Y:S05]  /*1a5a0*/  BSYNC B1 ;  /* 0x0000000000017941 */ /* 0x000fea0003800000 */
.L_x_425:
        /* <DEDUP_REMOVED lines=13> */
.L_x_428:
[----:B------:R-:W-:Y:S05]  /*1a680*/  BSYNC B1 ;  /* 0x0000000000017941 */ /* 0x000fea0003800000 */
.L_x_427:
        /* <DEDUP_REMOVED lines=13> */
.L_x_430:
[----:B------:R-:W-:Y:S05]  /*1a760*/  BSYNC B1 ;  /* 0x0000000000017941 */ /* 0x000fea0003800000 */
.L_x_429:
        /* <DEDUP_REMOVED lines=13> */
.L_x_432:
[----:B------:R-:W-:Y:S05]  /*1a840*/  BSYNC B1 ;  /* 0x0000000000017941 */ /* 0x000fea0003800000 */
.L_x_431:
        /* <DEDUP_REMOVED lines=13> */
.L_x_434:
[----:B------:R-:W-:Y:S05]  /*1a920*/  BSYNC B1 ;  /* 0x0000000000017941 */ /* 0x000fea0003800000 */
.L_x_433:
        /* <DEDUP_REMOVED lines=13> */
.L_x_436:
[----:B------:R-:W-:Y:S05]  /*1aa00*/  BSYNC B1 ;  /* 0x0000000000017941 */ /* 0x000fea0003800000 */
.L_x_435:
        /* <DEDUP_REMOVED lines=13> */
.L_x_438:
[----:B------:R-:W-:Y:S05]  /*1aae0*/  BSYNC B1 ;  /* 0x0000000000017941 */ /* 0x000fea0003800000 */
.L_x_437:
        /* <DEDUP_REMOVED lines=13> */
.L_x_440:
[----:B------:R-:W-:Y:S05]  /*1abc0*/  BSYNC B1 ;  /* 0x0000000000017941 */ /* 0x000fea0003800000 */
.L_x_439:
        /* <DEDUP_REMOVED lines=13> */
.L_x_442:
[----:B------:R-:W-:Y:S05]  /*1aca0*/  BSYNC B1 ;  /* 0x0000000000017941 */ /* 0x000fea0003800000 */
.L_x_441:
        /* <DEDUP_REMOVED lines=13> */
.L_x_444:
[----:B------:R-:W-:Y:S05]  /*1ad80*/  BSYNC B1 ;  /* 0x0000000000017941 */ /* 0x000fea0003800000 */
.L_x_443:
        /* <DEDUP_REMOVED lines=13> */
.L_x_446:
[----:B------:R-:W-:Y:S05]  /*1ae60*/  BSYNC B1 ;  /* 0x0000000000017941 */ /* 0x000fea0003800000 */
.L_x_445:
        /* <DEDUP_REMOVED lines=13> */
.L_x_448:
[----:B------:R-:W-:Y:S05]  /*1af40*/  BSYNC B1 ;  /* 0x0000000000017941 */ /* 0x000fea0003800000 */
.L_x_447:
[----:B--234-:R-:W2:Y:S01]  /*1af50*/  LDL.LU R4, [R1+0x32c] ;  /* 0x00032c0001047983 */ /* 0x01cea20000300800 */
[----:B-----5:R-:W-:Y:S01]  /*1af60*/  LOP3.LUT R0, R0, 0xff, RZ, 0xc0, !PT ;  /* 0x000000ff00007812 */ /* 0x020fe200078ec0ff */
[----:B------:R-:W-:Y:S01]  /*1af70*/  BSSY B1, `(.L_x_449) ;  /* 0x000000b000017945 */ /* 0x000fe20003800000 */
[----:B------:R-:W-:Y:S02]  /*1af80*/  ISETP.LT.OR P3, PT, R34, 0xc1, !P1 ;  /* 0x000000c12200780c */ /* 0x000fe40004f61670 */
[----:B------:R-:W-:-:S05]  /*1af90*/  F2FP.F16.E4M3.UNPACK_B R0, R0 ;  /* 0x00000000ff00723e */ /* 0x000fca00020006ff */
[----:B------:R-:W-:-:S05]  /*1afa0*/  HADD2.F32 R0, -RZ, R0.H0_H0 ;  /* 0x20000000ff007230 */ /* 0x000fca0000004100 */
[----:B------:R-:W-:-:S04]  /*1afb0*/  FMUL R0, R0, UR40 ;  /* 0x0000002800007c20 */ /* 0x000fc80008400000 */
[----:B--2---:R-:W-:-:S05]  /*1afc0*/  FFMA R0, R4, UR41, R0 ;  /* 0x0000002904007c23 */ /* 0x004fca0008000000 */
[----:B------:R-:W-:Y:S02]  /*1afd0*/  F2FP.SATFINITE.E4M3.F32.PACK_AB_MERGE_C R5, RZ, R0, RZ ;  /* 0x00000000ff05723e */ /* 0x000fe400048070ff */
[----:B------:R-:W-:-:S03]  /*1afe0*/  PRMT R0, RZ, 0x7610, R0 ;  /* 0x00007610ff007816 */ /* 0x000fc60000000000 */
[----:B------:R2:W-:Y:S01]  /*1aff0*/  @!P2 STG.E.U8 desc[UR48][R26.64+0xd9], R5 ;  /* 0x0000d9051a00a986 */ /* 0x0005e2000c101130 */
[----:B------:R-:W-:Y:S05]  /*1b000*/  @P3 BRA `(.L_x_450) ;  /* 0x0000000000043947 */ /* 0x000fea0003800000 */
[----:B------:R3:W5:Y:S02]  /*1b010*/  LDG.E.U8 R0, desc[UR48][R2.64+0xc0] ;  /* 0x0000c03002007981 */ /* 0x000764000c1e1100 */
.L_x_450:
[----:B------:R-:W-:Y:S05]  /*1b020*/  BSYNC B1 ;  /* 0x0000000000017941 */ /* 0x000fea0003800000 */
.L_x_449:
[----:B------:R-:W4:Y:S01]  /*1b030*/  LDL.LU R4, [R1+0x330] ;  /* 0x0003300001047983 */ /* 0x000f220000300800 */
[----:B-----5:R-:W-:Y:S01]  /*1b040*/  LOP3.LUT R0, R0, 0xff, RZ, 0xc0, !PT ;  /* 0x000000ff00007812 */ /* 0x020fe200078ec0ff */
[----:B------:R-:W-:Y:S01]  /*1b050*/  BSSY B1, `(.L_x_451) ;  /* 0x000000b000017945 */ /* 0x000fe20003800000 */
[----:B------:R-:W-:Y:S02]  /*1b060*/  ISETP.LT.OR P2, PT, R34, 0xc2, !P1 ;  /* 0x000000c22200780c */ /* 0x000fe40004f41670 */
[----:B------:R-:W-:-:S05]  /*1b070*/  F2FP.F16.E4M3.UNPACK_B R0, R0 ;  /* 0x00000000ff00723e */ /* 0x000fca00020006ff */
[----:B------:R-:W-:-:S05]  /*1b080*/  HADD2.F32 R0, -RZ, R0.H0_H0 ;  /* 0x20000000ff007230 */ /* 0x000fca0000004100 */
[----:B------:R-:W-:-:S04]  /*1b090*/  FMUL R0, R0, UR40 ;  /* 0x0000002800007c20 */ /* 0x000fc80008400000 */
[----:B----4-:R-:W-:-:S05]  /*1b0a0*/  FFMA R0, R4, UR41, R0 ;  /* 0x0000002904007c23 */ /* 0x010fca0008000000 */
[----:B--2---:R-:W-:Y:S02]  /*1b0b0*/  F2FP.SATFINITE.E4M3.F32.PACK_AB_MERGE_C R5, RZ, R0, RZ ;  /* 0x00000000ff05723e */ /* 0x004fe400048070ff */
[----:B------:R-:W-:-:S03]  /*1b0c0*/  PRMT R0, RZ, 0x7610, R0 ;  /* 0x00007610ff007816 */ /* 0x000fc60000000000 */
[----:B------:R2:W-:Y:S01]  /*1b0d0*/  @!P3 STG.E.U8 desc[UR48][R30.64+0xc0], R5 ;  /* 0x0000c0051e00b986 */ /* 0x0005e2000c101130 */
[----:B------:R-:W-:Y:S05]  /*1b0e0*/  @P2 BRA `(.L_x_452) ;  /* 0x0000000000042947 */ /* 0x000fea0003800000 */
[----:B------:R4:W5:Y:S02]  /*1b0f0*/  LDG.E.U8 R0, desc[UR48][R2.64+0xc1] ;  /* 0x0000c13002007981 */ /* 0x000964000c1e1100 */
.L_x_452:
[----:B------:R-:W-:Y:S05]  /*1b100*/  BSYNC B1 ;  /* 0x0000000000017941 */ /* 0x000fea0003800000 */
.L_x_451:
        /* <DEDUP_REMOVED lines=8> */
[----:B--2---:R-:W-:Y:S02]  /*1b190*/  F2FP.SATFINITE.E4M3.F32.PACK_AB_MERGE_C R5, RZ, R0, RZ ;  /* 0x00000000ff05723e */ /* 0x004fe400048070ff */
[----:B------:R-:W-:-:S03]  /*1b1a0*/  PRMT R0, RZ, 0x7610, R0 ;  /* 0x00007610ff007816 */ /* 0x000fc60000000000 */
[----:B------:R2:W-:Y:S01]  /*1b1b0*/  @!P2 STG.E.U8 desc[UR48][R30.64+0xc1], R5 ;  /* 0x0000c1051e00a986 */ /* 0x0005e2000c101130 */
[----:B------:R-:W-:Y:S05]  /*1b1c0*/  @P3 BRA `(.L_x_454) ;  /* 0x0000000000043947 */ /* 0x000fea0003800000 */
[----:B------:R3:W5:Y:S02]  /*1b1d0*/  LDG.E.U8 R0, desc[UR48][R6.64+0xc0] ;  /* 0x0000c03006007981 */ /* 0x000764000c1e1100 */
.L_x_454:
[----:B------:R-:W-:Y:S05]  /*1b1e0*/  BSYNC B1 ;  /* 0x0000000000017941 */ /* 0x000fea0003800000 */
.L_x_453:
        /* <DEDUP_REMOVED lines=13> */
.L_x_456:
[----:B------:R-:W-:Y:S05]  /*1b2c0*/  BSYNC B1 ;  /* 0x0000000000017941 */ /* 0x000fea0003800000 */
.L_x_455:
        /* <DEDUP_REMOVED lines=13> */
.L_x_458:
[----:B------:R-:W-:Y:S05]  /*1b3a0*/  BSYNC B1 ;  /* 0x0000000000017941 */ /* 0x000fea0003800000 */
.L_x_457:
        /* <DEDUP_REMOVED lines=13> */
.L_x_460:
[----:B------:R-:W-:Y:S05]  /*1b480*/  BSYNC B1 ;  /* 0x0000000000017941 */ /* 0x000fea0003800000 */
.L_x_459:
        /* <DEDUP_REMOVED lines=13> */
.L_x_462:
[----:B------:R-:W-:Y:S05]  /*1b560*/  BSYNC B1 ;  /* 0x0000000000017941 */ /* 0x000fea0003800000 */
.L_x_461:
        /* <DEDUP_REMOVED lines=13> */
.L_x_464:
[----:B------:R-:W-:Y:S05]  /*1b640*/  BSYNC B1 ;  /* 0x0000000000017941 */ /* 0x000fea0003800000 */
.L_x_463:
        /* <DEDUP_REMOVED lines=13> */
.L_x_466:
[----:B------:R-:W-:Y:S05]  /*1b720*/  BSYNC B1 ;  /* 0x0000000000017941 */ /* 0x000fea0003800000 */
.L_x_465:
        /* <DEDUP_REMOVED lines=13> */
.L_x_468:
[----:B------:R-:W-:Y:S05]  /*1b800*/  BSYNC B1 ;  /* 0x0000000000017941 */ /* 0x000fea0003800000 */
.L_x_467:
        /* <DEDUP_REMOVED lines=13> */
.L_x_470:
[----:B------:R-:W-:Y:S05]  /*1b8e0*/  BSYNC B1 ;  /* 0x0000000000017941 */ /* 0x000fea0003800000 */
.L_x_469:
        /* <DEDUP_REMOVED lines=13> */
.L_x_472:
[----:B------:R-:W-:Y:S05]  /*1b9c0*/  BSYNC B1 ;  /* 0x0000000000017941 */ /* 0x000fea0003800000 */
.L_x_471:
        /* <DEDUP_REMOVED lines=13> */
.L_x_474:
[----:B------:R-:W-:Y:S05]  /*1baa0*/  BSYNC B1 ;  /* 0x0000000000017941 */ /* 0x000fea0003800000 */
.L_x_473:
        /* <DEDUP_REMOVED lines=13> */
.L_x_476:
[----:B------:R-:W-:Y:S05]  /*1bb80*/  BSYNC B1 ;  /* 0x0000000000017941 */ /* 0x000fea0003800000 */
.L_x_475:
[----:B---34-:R-:W3:Y:S01]  /*1bb90*/  LDL.LU R2, [R1+0x364] ;  /* 0x0003640001027983 */ /* 0x018ee20000300800 */
[----:B-----5:R-:W-:Y:S01]  /*1bba0*/  LOP3.LUT R0, R0, 0xff, RZ, 0xc0, !PT ;  /* 0x000000ff00007812 */ /* 0x020fe200078ec0ff */
[----:B------:R-:W-:Y:S01]  /*1bbb0*/  BSSY B1, `(.L_x_477) ;  /* 0x000000b000017945 */ /* 0x000fe20003800000 */
[----:B------:R-:W-:Y:S02]  /*1bbc0*/  ISETP.LT.OR P2, PT, R34, 0xd9, !P0 ;  /* 0x000000d92200780c */ /* 0x000fe40004741670 */
[----:B------:R-:W-:-:S05]  /*1bbd0*/  F2FP.F16.E4M3.UNPACK_B R0, R0 ;  /* 0x00000000ff00723e */ /* 0x000fca00020006ff */
[----:B------:R-:W-:-:S05]  /*1bbe0*/  HADD2.F32 R0, -RZ, R0.H0_H0 ;  /* 0x20000000ff007230 */ /* 0x000fca0000004100 */
[----:B------:R-:W-:-:S04]  /*1bbf0*/  FMUL R0, R0, UR40 ;  /* 0x0000002800007c20 */ /* 0x000fc80008400000 */
[----:B---3--:R-:W-:-:S05]  /*1bc00*/  FFMA R0, R2, UR41, R0 ;  /* 0x0000002902007c23 */ /* 0x008fca0008000000 */
[----:B------:R-:W-:Y:S02]  /*1bc10*/  F2FP.SATFINITE.E4M3.F32.PACK_AB_MERGE_C R3, RZ, R0, RZ ;  /* 0x00000000ff03723e */ /* 0x000fe400048070ff */
[----:B------:R-:W-:-:S03]  /*1bc20*/  PRMT R0, RZ, 0x7610, R0 ;  /* 0x00007610ff007816 */ /* 0x000fc60000000000 */
[----:B------:R3:W-:Y:S01]  /*1bc30*/  @!P1 STG.E.U8 desc[UR48][R30.64+0xd9], R3 ;  /* 0x0000d9031e009986 */ /* 0x0007e2000c101130 */
[----:B------:R-:W-:Y:S05]  /*1bc40*/  @P2 BRA `(.L_x_478) ;  /* 0x0000000000042947 */ /* 0x000fea0003800000 */
[----:B------:R4:W5:Y:S02]  /*1bc50*/  LDG.E.U8 R0, desc[UR48][R6.64+0xd8] ;  /* 0x0000d83006007981 */ /* 0x000964000c1e1100 */
.L_x_478:
[----:B------:R-:W-:Y:S05]  /*1bc60*/  BSYNC B1 ;  /* 0x0000000000017941 */ /* 0x000fea0003800000 */
.L_x_477:
        /* <DEDUP_REMOVED lines=8> */
[----:B---3--:R-:W-:Y:S02]  /*1bcf0*/  F2FP.SATFINITE.E4M3.F32.PACK_AB_MERGE_C R3, RZ, R0, RZ ;  /* 0x00000000ff03723e */ /* 0x008fe400048070ff */
[----:B------:R-:W-:-:S03]  /*1bd00*/  PRMT R0, RZ, 0x7610, R0 ;  /* 0x00007610ff007816 */ /* 0x000fc60000000000 */
[----:B------:R2:W-:Y:S01]  /*1bd10*/  @!P2 STG.E.U8 desc[UR48][R28.64+0xd8], R3 ;  /* 0x0000d8031c00a986 */ /* 0x0005e2000c101130 */
[----:B------:R-:W-:Y:S05]  /*1bd20*/  @P0 BRA `(.L_x_480) ;  /* 0x0000000000040947 */ /* 0x000fea0003800000 */
[----:B------:R3:W5:Y:S02]  /*1bd30*/  LDG.E.U8 R0, desc[UR48][R6.64+0xd9] ;  /* 0x0000d93006007981 */ /* 0x000764000c1e1100 */
.L_x_480:
[----:B------:R-:W-:Y:S05]  /*1bd40*/  BSYNC B1 ;  /* 0x0000000000017941 */ /* 0x000fea0003800000 */
.L_x_479:
[----:B------:R-:W-:Y:S05]  /*1bd50*/  @P0 BRA `(.L_x_481) ;  /* 0x0000004400240947 */ /* 0x000fea0003800000 */
[----:B------:R-:W2:Y:S01]  /*1bd60*/  LDL.LU R2, [R1+0x36c] ;  /* 0x00036c0001027983 */ /* 0x000ea20000300800 */
[----:B-----5:R-:W-:-:S04]  /*1bd70*/  LOP3.LUT R0, R0, 0xff, RZ, 0xc0, !PT ;  /* 0x000000ff00007812 */ /* 0x020fc800078ec0ff */
[----:B------:R-:W-:-:S05]  /*1bd80*/  F2FP.F16.E4M3.UNPACK_B R0, R0 ;  /* 0x00000000ff00723e */ /* 0x000fca00020006ff */
[----:B------:R-:W-:-:S05]  /*1bd90*/  HADD2.F32 R0, -RZ, R0.H0_H0 ;  /* 0x20000000ff007230 */ /* 0x000fca0000004100 */
[----:B------:R-:W-:-:S04]  /*1bda0*/  FMUL R0, R0, UR40 ;  /* 0x0000002800007c20 */ /* 0x000fc80008400000 */
[----:B--2---:R-:W-:-:S05]  /*1bdb0*/  FFMA R0, R2, UR41, R0 ;  /* 0x0000002902007c23 */ /* 0x004fca0008000000 */
[----:B------:R-:W-:-:S05]  /*1bdc0*/  F2FP.SATFINITE.E4M3.F32.PACK_AB_MERGE_C R3, RZ, R0, RZ ;  /* 0x00000000ff03723e */ /* 0x000fca00048070ff */
[----:B------:R2:W-:Y:S01]  /*1bdd0*/  STG.E.U8 desc[UR48][R28.64+0xd9], R3 ;  /* 0x0000d9031c007986 */ /* 0x0005e2000c101130 */
[----:B------:R-:W-:Y:S05]  /*1bde0*/  BRA `(.L_x_481) ;  /* 0x0000004400007947 */ /* 0x000fea0003800000 */
.L_x_32:
[----:B------:R-:W2:Y:S04]  /*1bdf0*/  LDL.LU R36, [R1+0x80] ;  /* 0x0000800001247983 */ /* 0x000ea80000300800 */
[----:B------:R-:W4:Y:S04]  /*1be00*/  LDL.LU R33, [R1+0x84] ;  /* 0x0000840001217983 */ /* 0x000f280000300800 */
[----:B------:R-:W3:Y:S01]  /*1be10*/  LDL.LU R32, [R1+0x88] ;  /* 0x0000880001207983 */ /* 0x000ee20000300800 */
[----:B------:R-:W-:Y:S01]  /*1be20*/  ISETP.GE.AND P3, PT, R35, 0x1, PT ;  /* 0x000000012300780c */ /* 0x000fe20003f66270 */
[----:B-----5:R-:W-:Y:S01]  /*1be30*/  FMUL R4, R4, UR41 ;  /* 0x0000002904047c20 */ /* 0x020fe20008400000 */
[----:B------:R-:W-:Y:S01]  /*1be40*/  FMUL R3, R3, UR41 ;  /* 0x0000002903037c20 */ /* 0x000fe20008400000 */
[----:B------:R-:W-:Y:S01]  /*1be50*/  ISETP.GE.AND P2, PT, R35, 0x9, PT ;  /* 0x000000092300780c */ /* 0x000fe20003f46270 */
[----:B------:R-:W-:Y:S01]  /*1be60*/  FMUL R2, R2, UR41 ;  /* 0x0000002902027c20 */ /* 0x000fe20008400000 */
[----:B------:R-:W-:Y:S01]  /*1be70*/  ISETP.LT.OR P0, PT, R34, 0x1, !P3 ;  /* 0x000000012200780c */ /* 0x000fe20005f01670 */
[----:B------:R-:W-:Y:S01]  /*1be80*/  FMUL R0, R0, UR41 ;  /* 0x0000002900007c20 */ /* 0x000fe20008400000 */
[----:B------:R-:W-:Y:S01]  /*1be90*/  F2FP.SATFINITE.E4M3.F32.PACK_AB_MERGE_C R4, RZ, R4, RZ ;  /* 0x00000004ff04723e */ /* 0x000fe200048070ff */
[----:B------:R-:W-:Y:S01]  /*1bea0*/  FMUL R6, R6, UR41 ;  /* 0x0000002906067c20 */ /* 0x000fe20008400000 */
[----:B------:R-:W-:Y:S01]  /*1beb0*/  F2FP.SATFINITE.E4M3.F32.PACK_AB_MERGE_C R3, RZ, R3, RZ ;  /* 0x00000003ff03723e */ /* 0x000fe200048070ff */
[----:B------:R-:W-:Y:S01]  /*1bec0*/  FMUL R7, R7, UR41 ;  /* 0x0000002907077c20 */ /* 0x000fe20008400000 */
[----:B------:R-:W-:Y:S01]  /*1bed0*/  FMUL R8, R8, UR41 ;  /* 0x0000002908087c20 */ /* 0x000fe20008400000 */
[----:B------:R-:W-:Y:S01]  /*1bee0*/  FMUL R9, R9, UR41 ;  /* 0x0000002909097c20 */ /* 0x000fe20008400000 */
[----:B------:R-:W-:Y:S01]  /*1bef0*/  FMUL R10, R10, UR41 ;  /* 0x000000290a0a7c20 */ /* 0x000fe20008400000 */
[----:B------:R-:W-:Y:S01]  /*1bf00*/  FMUL R11, R11, UR41 ;  /* 0x000000290b0b7c20 */ /* 0x000fe20008400000 */
[----:B------:R-:W-:Y:S01]  /*1bf10*/  FMUL R12, R12, UR41 ;  /* 0x000000290c0c7c20 */ /* 0x000fe20008400000 */
[----:B------:R-:W-:Y:S01]  /*1bf20*/  FMUL R13, R13, UR41 ;  /* 0x000000290d0d7c20 */ /* 0x000fe20008400000 */
[----:B------:R-:W-:Y:S01]  /*1bf30*/  FMUL R14, R14, UR41 ;  /* 0x000000290e0e7c20 */ /* 0x000fe20008400000 */
[----:B------:R-:W-:Y:S01]  /*1bf40*/  @!P0 STG.E.U8 desc[UR48][R24.64], R4 ;  /* 0x0000000418008986 */ /* 0x000fe2000c101130 */
[----:B------:R-:W-:-:S02]  /*1bf50*/  ISETP.LT.OR P0, PT, R34, 0x2, !P3 ;  /* 0x000000022200780c */ /* 0x000fc40005f01670 */
[C---:B------:R-:W-:Y:S01]  /*1bf60*/  ISETP.LT.OR P5, PT, R34.reuse, 0x2, !P2 ;  /* 0x000000022200780c */ /* 0x040fe200057a1670 */
[----:B------:R-:W-:Y:S01]  /*1bf70*/  FMUL R15, R15, UR41 ;  /* 0x000000290f0f7c20 */ /* 0x000fe20008400000 */
[----:B------:R-:W-:Y:S01]  /*1bf80*/  ISETP.LT.OR P6, PT, R34, 0x9, !P3 ;  /* 0x000000092200780c */ /* 0x000fe20005fc1670 */
[----:B------:R-:W-:Y:S01]  /*1bf90*/  FMUL R16, R16, UR41 ;  /* 0x0000002910107c20 */ /* 0x000fe20008400000 */
[----:B------:R-:W-:Y:S01]  /*1bfa0*/  ISETP.GE.AND P1, PT, R35, 0x81, PT ;  /* 0x000000812300780c */ /* 0x000fe20003f26270 */
[----:B------:R-:W-:Y:S01]  /*1bfb0*/  FMUL R17, R17, UR41 ;  /* 0x0000002911117c20 */ /* 0x000fe20008400000 */
[----:B------:R-:W-:Y:S01]  /*1bfc0*/  FMUL R18, R18, UR41 ;  /* 0x0000002912127c20 */ /* 0x000fe20008400000 */
[----:B------:R-:W-:Y:S01]  /*1bfd0*/  FMUL R19, R19, UR41 ;  /* 0x0000002913137c20 */ /* 0x000fe20008400000 */
[----:B------:R-:W-:Y:S01]  /*1bfe0*/  FMUL R20, R20, UR41 ;  /* 0x0000002914147c20 */ /* 0x000fe20008400000 */
[----:B------:R-:W-:Y:S01]  /*1bff0*/  FMUL R21, R21, UR41 ;  /* 0x0000002915157c20 */ /* 0x000fe20008400000 */
[----:B------:R-:W-:Y:S01]  /*1c000*/  FMUL R22, R22, UR41 ;  /* 0x0000002916167c20 */ /* 0x000fe20008400000 */
[----:B------:R0:W-:Y:S01]  /*1c010*/  @!P0 STG.E.U8 desc[UR48][R24.64+0x1], R3 ;  /* 0x0000010318008986 */ /* 0x0001e2000c101130 */
[----:B------:R-:W-:-:S02]  /*1c020*/  ISETP.LT.OR P0, PT, R34, 0x1, !P2 ;  /* 0x000000012200780c */ /* 0x000fc40005701670 */
[----:B------:R-:W-:Y:S01]  /*1c030*/  F2FP.SATFINITE.E4M3.F32.PACK_AB_MERGE_C R2, RZ, R2, RZ ;  /* 0x00000002ff02723e */ /* 0x000fe200048070ff */
[----:B------:R-:W-:Y:S01]  /*1c040*/  FMUL R23, R23, UR41 ;  /* 0x0000002917177c20 */ /* 0x000fe20008400000 */
[----:B------:R-:W-:Y:S01]  /*1c050*/  F2FP.SATFINITE.E4M3.F32.PACK_AB_MERGE_C R0, RZ, R0, RZ ;  /* 0x00000000ff00723e */ /* 0x000fe200048070ff */
[----:B------:R-:W-:Y:S01]  /*1c060*/  FMUL R216, R216, UR41 ;  /* 0x00000029d8d87c20 */ /* 0x000fe20008400000 */
[----:B------:R-:W-:Y:S01]  /*1c070*/  F2FP.SATFINITE.E4M3.F32.PACK_AB_MERGE_C R6, RZ, R6, RZ ;  /* 0x00000006ff06723e */ /* 0x000fe200048070ff */
[----:B------:R-:W-:Y:S01]  /*1c080*/  FMUL R217, R217, UR41 ;  /* 0x00000029d9d97c20 */ /* 0x000fe20008400000 */
[----:B------:R-:W-:Y:S01]  /*1c090*/  FMUL R218, R218, UR41 ;  /* 0x00000029dada7c20 */ /* 0x000fe20008400000 */
[----:B------:R-:W-:Y:S01]  /*1c0a0*/  @!P5 STG.E.U8 desc[UR48][R26.64+0x1], R0 ;  /* 0x000001001a00d986 */ /* 0x000fe2000c101130 */
[----:B------:R-:W-:-:S03]  /*1c0b0*/  ISETP.LT.OR P5, PT, R34, 0xa, !P3 ;  /* 0x0000000a2200780c */ /* 0x000fc60005fa1670 */
[----:B------:R-:W-:Y:S04]  /*1c0c0*/  @!P0 STG.E.U8 desc[UR48][R26.64], R2 ;  /* 0x000000021a008986 */ /* 0x000fe8000c101130 */
[----:B------:R-:W-:Y:S01]  /*1c0d0*/  @!P6 STG.E.U8 desc[UR48][R24.64+0x8], R6 ;  /* 0x000008061800e986 */ /* 0x000fe2000c101130 */
[----:B------:R-:W-:Y:S02]  /*1c0e0*/  ISETP.LT.OR P6, PT, R34, 0x9, !P2 ;  /* 0x000000092200780c */ /* 0x000fe400057c1670 */
[----:B------:R-:W-:Y:S01]  /*1c0f0*/  F2FP.SATFINITE.E4M3.F32.PACK_AB_MERGE_C R7, RZ, R7, RZ ;  /* 0x00000007ff07723e */ /* 0x000fe200048070ff */
[----:B------:R-:W-:Y:S01]  /*1c100*/  FMUL R219, R219, UR41 ;  /* 0x00000029dbdb7c20 */ /* 0x000fe20008400000 */
[----:B------:R-:W-:Y:S01]  /*1c110*/  F2FP.SATFINITE.E4M3.F32.PACK_AB_MERGE_C R8, RZ, R8, RZ ;  /* 0x00000008ff08723e */ /* 0x000fe200048070ff */
[----:B------:R-:W-:Y:S01]  /*1c120*/  FMUL R220, R220, UR41 ;  /* 0x00000029dcdc7c20 */ /* 0x000fe20008400000 */
[----:B------:R-:W-:Y:S01]  /*1c130*/  FMUL R221, R221, UR41 ;  /* 0x00000029dddd7c20 */ /* 0x000fe20008400000 */
[----:B------:R-:W-:Y:S01]  /*1c140*/  @!P5 STG.E.U8 desc[UR48][R24.64+0x9], R7 ;  /* 0x000009071800d986 */ /* 0x000fe2000c101130 */
[----:B------:R-:W-:Y:S01]  /*1c150*/  ISETP.LT.OR P5, PT, R34, 0xa, !P2 ;  /* 0x0000000a2200780c */ /* 0x000fe200057a1670 */
[----:B------:R-:W-:Y:S01]  /*1c160*/  FMUL R222, R222, UR41 ;  /* 0x00000029dede7c20 */ /* 0x000fe20008400000 */
[----:B------:R-:W-:Y:S01]  /*1c170*/  FMUL R223, R223, UR41 ;  /* 0x00000029dfdf7c20 */ /* 0x000fe20008400000 */
[----:B------:R-:W-:Y:S01]  /*1c180*/  FMUL R224, R224, UR41 ;  /* 0x00000029e0e07c20 */ /* 0x000fe20008400000 */
[----:B------:R-:W3:Y:S04]  /*1c190*/  LDL.LU R39, [R1+0x8c] ;  /* 0x00008c0001277983 */ /* 0x000ee80000300800 */
[----:B------:R-:W-:Y:S01]  /*1c1a0*/  @!P6 STG.E.U8 desc[UR48][R26.64+0x8], R8 ;  /* 0x000008081a00e986 */ /* 0x000fe2000c101130 */
[----:B------:R-:W-:-:S02]  /*1c1b0*/  ISETP.LT.OR P6, PT, R34, 0x11, !P3 ;  /* 0x000000112200780c */ /* 0x000fc40005fc1670 */
[----:B------:R-:W-:Y:S01]  /*1c1c0*/  F2FP.SATFINITE.E4M3.F32.PACK_AB_MERGE_C R9, RZ, R9, RZ ;  /* 0x00000009ff09723e */ /* 0x000fe200048070ff */
[----:B------:R-:W-:Y:S01]  /*1c1d0*/  FMUL R225, R225, UR41 ;  /* 0x00000029e1e17c20 */ /* 0x000fe20008400000 */
[----:B0-----:R-:W-:Y:S01]  /*1c1e0*/  F2FP.SATFINITE.E4M3.F32.PACK_AB_MERGE_C R3, RZ, R10, RZ ;  /* 0x0000000aff03723e */ /* 0x001fe200048070ff */
[----:B------:R-:W3:Y:S04]  /*1c1f0*/  LDL.LU R38, [R1+0x90] ;  /* 0x0000900001267983 */ /* 0x000ee80000300800 */
[----:B------:R-:W-:Y:S01]  /*1c200*/  @!P5 STG.E.U8 desc[UR48][R26.64+0x9], R9 ;  /* 0x000009091a00d986 */ /* 0x000fe2000c101130 */
[----:B------:R-:W-:-:S03]  /*1c210*/  ISETP.LT.OR P5, PT, R34, 0x12, !P3 ;  /* 0x000000122200780c */ /* 0x000fc60005fa1670 */
[----:B------:R0:W-:Y:S01]  /*1c220*/  @!P6 STG.E.U8 desc[UR48][R24.64+0x10], R3 ;  /* 0x000010031800e986 */ /* 0x0001e2000c101130 */
[----:B------:R-:W-:Y:S02]  /*1c230*/  ISETP.LT.OR P6, PT, R34, 0x11, !P2 ;  /* 0x000000112200780c */ /* 0x000fe400057c1670 */
[----:B------:R-:W-:Y:S01]  /*1c240*/  F2FP.SATFINITE.E4M3.F32.PACK_AB_MERGE_C R11, RZ, R11, RZ ;  /* 0x0000000bff0b723e */ /* 0x000fe200048070ff */
[----:B------:R-:W-:Y:S01]  /*1c250*/  FMUL R226, R226, UR41 ;  /* 0x00000029e2e27c20 */ /* 0x000fe20008400000 */
[----:B------:R-:W-:Y:S01]  /*1c260*/  F2FP.SATFINITE.E4M3.F32.PACK_AB_MERGE_C R5, RZ, R12, RZ ;  /* 0x0000000cff05723e */ /* 0x000fe200048070ff */
[----:B------:R-:W3:Y:S04]  /*1c270*/  LDL.LU R41, [R1+0x94] ;  /* 0x0000940001297983 */ /* 0x000ee80000300800 */
[----:B------:R-:W-:Y:S01]  /*1c280*/  @!P5 STG.E.U8 desc[UR48][R24.64+0x11], R11 ;  /* 0x0000110b1800d986 */ /* 0x000fe2000c101130 */
[----:B------:R-:W-:-:S03]  /*1c290*/  ISETP.LT.OR P5, PT, R34, 0x12, !P2 ;  /* 0x000000122200780c */ /* 0x000fc600057a1670 */
[----:B------:R1:W-:Y:S01]  /*1c2a0*/  @!P6 STG.E.U8 desc[UR48][R26.64+0x10], R5 ;  /* 0x000010051a00e986 */ /* 0x0003e2000c101130 */
[----:B------:R-:W-:Y:S02]  /*1c2b0*/  ISETP.LT.OR P6, PT, R34, 0x19, !P3 ;  /* 0x000000192200780c */ /* 0x000fe40005fc1670 */
[----:B------:R-:W-:Y:S01]  /*1c2c0*/  F2FP.SATFINITE.E4M3.F32.PACK_AB_MERGE_C R13, RZ, R13, RZ ;  /* 0x0000000dff0d723e */ /* 0x000fe200048070ff */
[----:B------:R-:W3:Y:S01]  /*1c2d0*/  LDL.LU R37, [R1+0x98] ;  /* 0x0000980001257983 */ /* 0x000ee20000300800 */
[----:B0-----:R-:W-:Y:S01]  /*1c2e0*/  F2FP.SATFINITE.E4M3.F32.PACK_AB_MERGE_C R3, RZ, R14, RZ ;  /* 0x0000000eff03723e */ /* 0x001fe200048070ff */
[----:B------:R-:W-:Y:S01]  /*1c2f0*/  FMUL R227, R227, UR41 ;  /* 0x00000029e3e37c20 */ /* 0x000fe20008400000 */
[----:B------:R-:W-:Y:S01]  /*1c300*/  F2FP.SATFINITE.E4M3.F32.PACK_AB_MERGE_C R15, RZ, R15, RZ ;  /* 0x0000000fff0f723e */ /* 0x000fe200048070ff */
[----:B------:R-:W-:Y:S01]  /*1c310*/  FMUL R228, R228, UR41 ;  /* 0x00000029e4e47c20 */ /* 0x000fe20008400000 */
[----:B------:R-:W-:Y:S01]  /*1c320*/  F2FP.SATFINITE.E4M3.F32.PACK_AB_MERGE_C R17, RZ, R17, RZ ;  /* 0x00000011ff11723e */ /* 0x000fe200048070ff */
[----:B------:R-:W-:Y:S01]  /*1c330*/  @!P5 STG.E.U8 desc[UR48][R26.64+0x11], R13 ;  /* 0x0000110d1a00d986 */ /* 0x000fe2000c101130 */
[C---:B------:R-:W-:Y:S01]  /*1c340*/  ISETP.LT.OR P5, PT, R34.reuse, 0x1a, !P3 ;  /* 0x0000001a2200780c */ /* 0x040fe20005fa1670 */
[----:B------:R-:W-:Y:S01]  /*1c350*/  FMUL R229, R229, UR41 ;  /* 0x00000029e5e57c20 */ /* 0x000fe20008400000 */
[----:B-1----:R-:W-:Y:S01]  /*1c360*/  F2FP.SATFINITE.E4M3.F32.PACK_AB_MERGE_C R5, RZ, R16, RZ ;  /* 0x00000010ff05723e */ /* 0x002fe200048070ff */
[----:B------:R0:W-:Y:S01]  /*1c370*/  @!P6 STG.E.U8 desc[UR48][R24.64+0x18], R3 ;  /* 0x000018031800e986 */ /* 0x0001e2000c101130 */
[----:B------:R-:W-:-:S02]  /*1c380*/  ISETP.LT.OR P6, PT, R34, 0x19, !P2 ;  /* 0x000000192200780c */ /* 0x000fc400057c1670 */
[----:B------:R-:W-:Y:S02]  /*1c390*/  ISETP.GE.AND P0, PT, R35, 0x89, PT ;  /* 0x000000892300780c */ /* 0x000fe40003f06270 */
[----:B------:R-:W-:Y:S02]  /*1c3a0*/  F2FP.SATFINITE.E4M3.F32.PACK_AB_MERGE_C R19, RZ, R19, RZ ;  /* 0x00000013ff13723e */ /* 0x000fe400048070ff */
[----:B------:R-:W-:Y:S02]  /*1c3b0*/  F2FP.SATFINITE.E4M3.F32.PACK_AB_MERGE_C R21, RZ, R21, RZ ;  /* 0x00000015ff15723e */ /* 0x000fe400048070ff */
[----:B------:R-:W-:Y:S01]  /*1c3c0*/  F2FP.SATFINITE.E4M3.F32.PACK_AB_MERGE_C R23, RZ, R23, RZ ;  /* 0x00000017ff17723e */ /* 0x000fe200048070ff */
[----:B------:R-:W-:Y:S01]  /*1c3d0*/  @!P5 STG.E.U8 desc[UR48][R24.64+0x19], R15 ;  /* 0x0000190f1800d986 */ /* 0x000fe2000c101130 */
[C---:B------:R-:W-:Y:S02]  /*1c3e0*/  ISETP.LT.OR P5, PT, R34.reuse, 0x1a, !P2 ;  /* 0x0000001a2200780c */ /* 0x040fe400057a1670 */
[----:B0-----:R-:W-:Y:S01]  /*1c3f0*/  F2FP.SATFINITE.E4M3.F32.PACK_AB_MERGE_C R3, RZ, R18, RZ ;  /* 0x00000012ff03723e */ /* 0x001fe200048070ff */
[----:B------:R0:W-:Y:S01]  /*1c400*/  @!P6 STG.E.U8 desc[UR48][R26.64+0x18], R5 ;  /* 0x000018051a00e986 */ /* 0x0001e2000c101130 */
[----:B------:R-:W-:-:S02]  /*1c410*/  ISETP.LT.OR P6, PT, R34, 0x1, !P1 ;  /* 0x000000012200780c */ /* 0x000fc40004fc1670 */
[----:B------:R-:W-:Y:S02]  /*1c420*/  F2FP.SATFINITE.E4M3.F32.PACK_AB_MERGE_C R217, RZ, R217, RZ ;  /* 0x000000d9ffd9723e */ /* 0x000fe400048070ff */
        /* <DEDUP_REMOVED lines=10> */
[----:B------:R-:W-:-:S03]  /*1c4d0*/  F2FP.SATFINITE.E4M3.F32.PACK_AB_MERGE_C R229, RZ, R229, RZ ;  /* 0x000000e5ffe5723e */ /* 0x000fc600048070ff */
[----:B------:R-:W-:Y:S01]  /*1c4e0*/  @!P5 STG.E.U8 desc[UR48][R30.64+0x1], R19 ;  /* 0x000001131e00d986 */ /* 0x000fe2000c101130 */
[C---:B------:R-:W-:Y:S02]  /*1c4f0*/  ISETP.LT.OR P5, PT, R34.reuse, 0x2, !P0 ;  /* 0x000000022200780c */ /* 0x040fe400047a1670 */
[----:B0-----:R-:W-:Y:S01]  /*1c500*/  F2FP.SATFINITE.E4M3.F32.PACK_AB_MERGE_C R3, RZ, R22, RZ ;  /* 0x00000016ff03723e */ /* 0x001fe200048070ff */
[----:B------:R0:W-:Y:S01]  /*1c510*/  @!P6 STG.E.U8 desc[UR48][R28.64], R5 ;  /* 0x000000051c00e986 */ /* 0x0001e2000c101130 */
[----:B------:R-:W-:-:S09]  /*1c520*/  ISETP.LT.OR P6, PT, R34, 0x9, !P1 ;  /* 0x000000092200780c */ /* 0x000fd20004fc1670 */
        /* <DEDUP_REMOVED lines=36> */
[----:B------:R-:W-:-:S03]  /*1c770*/  ISETP.LT.OR P5, PT, R34, 0x22, !P2 ;  /* 0x000000222200780c */ /* 0x000fc600057a1670 */
[----:B------:R1:W-:Y:S01]  /*1c780*/  @!P6 STG.E.U8 desc[UR48][R26.64+0x20], R5 ;  /* 0x000020051a00e986 */ /* 0x0003e2000c101130 */
[----:B------:R-:W-:Y:S01]  /*1c790*/  ISETP.LT.OR P6, PT, R34, 0x29, !P3 ;  /* 0x000000292200780c */ /* 0x000fe20005fc1670 */
[----:B--2---:R-:W-:Y:S02]  /*1c7a0*/  FMUL R0, R36, UR41 ;  /* 0x0000002924007c20 */ /* 0x004fe40008400000 */
[----:B------:R-:W2:Y:S01]  /*1c7b0*/  LDL.LU R36, [R1+0x9c] ;  /* 0x00009c0001247983 */ /* 0x000ea20000300800 */
[----:B----4-:R-:W-:Y:S02]  /*1c7c0*/  FMUL R2, R33, UR41 ;  /* 0x0000002921027c20 */ /* 0x010fe40008400000 */
[----:B0-----:R-:W-:Y:S01]  /*1c7d0*/  F2FP.SATFINITE.E4M3.F32.PACK_AB_MERGE_C R3, RZ, R0, RZ ;  /* 0x00000000ff03723e */ /* 0x001fe200048070ff */
[----:B------:R-:W4:Y:S01]  /*1c7e0*/  LDL.LU R33, [R1+0xa0] ;  /* 0x0000a00001217983 */ /* 0x000f220000300800 */
[----:B---3--:R-:W-:-:S03]  /*1c7f0*/  FMUL R0, R32, UR41 ;  /* 0x0000002920007c20 */ /* 0x008fc60008400000 */
[----:B------:R-:W3:Y:S04]  /*1c800*/  LDL.LU R32, [R1+0xa4] ;  /* 0x0000a40001207983 */ /* 0x000ee80000300800 */
[----:B------:R-:W-:Y:S01]  /*1c810*/  @!P5 STG.E.U8 desc[UR48][R26.64+0x21], R229 ;  /* 0x000021e51a00d986 */ /* 0x000fe2000c101130 */
[C---:B------:R-:W-:Y:S02]  /*1c820*/  ISETP.LT.OR P5, PT, R34.reuse, 0x2a, !P3 ;  /* 0x0000002a2200780c */ /* 0x040fe40005fa1670 */
[----:B------:R-:W-:Y:S01]  /*1c830*/  F2FP.SATFINITE.E4M3.F32.PACK_AB_MERGE_C R7, RZ, R2, RZ ;  /* 0x00000002ff07723e */ /* 0x000fe200048070ff */
[----:B------:R0:W-:Y:S01]  /*1c840*/  @!P6 STG.E.U8 desc[UR48][R24.64+0x28], R3 ;  /* 0x000028031800e986 */ /* 0x0001e2000c101130 */
[----:B------:R-:W-:Y:S02]  /*1c850*/  ISETP.LT.OR P6, PT, R34, 0x29, !P2 ;  /* 0x000000292200780c */ /* 0x000fe400057c1670 */
[----:B-1----:R-:W-:-:S07]  /*1c860*/  F2FP.SATFINITE.E4M3.F32.PACK_AB_MERGE_C R5, RZ, R0, RZ ;  /* 0x00000000ff05723e */ /* 0x002fce00048070ff */
[----:B------:R1:W-:Y:S01]  /*1c870*/  @!P5 STG.E.U8 desc[UR48][R24.64+0x29], R7 ;  /* 0x000029071800d986 */ /* 0x0003e2000c101130 */
[----:B------:R-:W-:-:S03]  /*1c880*/  ISETP.LT.OR P5, PT, R34, 0x2a, !P2 ;  /* 0x0000002a2200780c */ /* 0x000fc600057a1670 */
[----:B------:R1:W-:Y:S01]  /*1c890*/  @!P6 STG.E.U8 desc[UR48][R26.64+0x28], R5 ;  /* 0x000028051a00e986 */ /* 0x0003e2000c101130 */
[----:B------:R-:W-:-:S03]  /*1c8a0*/  FMUL R2, R39, UR41 ;  /* 0x0000002927027c20 */ /* 0x000fc60008400000 */
[----:B------:R-:W3:Y:S02]  /*1c8b0*/  LDL.LU R39, [R1+0xa8] ;  /* 0x0000a80001277983 */ /* 0x000ee40000300800 */
[----:B------:R-:W-:Y:S01]  /*1c8c0*/  F2FP.SATFINITE.E4M3.F32.PACK_AB_MERGE_C R9, RZ, R2, RZ ;  /* 0x00000002ff09723e */ /* 0x000fe200048070ff */
[----:B------:R-:W-:Y:S02]  /*1c8d0*/  FMUL R0, R38, UR41 ;  /* 0x0000002926007c20 */ /* 0x000fe40008400000 */
[----:B------:R-:W3:Y:S03]  /*1c8e0*/  LDL.LU R38, [R1+0xac] ;  /* 0x0000ac0001267983 */ /* 0x000ee60000300800 */
[----:B0-----:R-:W-:Y:S01]  /*1c8f0*/  F2FP.SATFINITE.E4M3.F32.PACK_AB_MERGE_C R3, RZ, R0, RZ ;  /* 0x00000000ff03723e */ /* 0x001fe200048070ff */
[----:B------:R-:W-:Y:S02]  /*1c900*/  FMUL R2, R41, UR41 ;  /* 0x0000002929027c20 */ /* 0x000fe40008400000 */
[----:B------:R-:W3:Y:S03]  /*1c910*/  LDL.LU R41, [R1+0xb0] ;  /* 0x0000b00001297983 */ /* 0x000ee60000300800 */
[----:B-1----:R-:W-:Y:S01]  /*1c920*/  F2FP.SATFINITE.E4M3.F32.PACK_AB_MERGE_C R7, RZ, R2, RZ ;  /* 0x00000002ff07723e */ /* 0x002fe200048070ff */
[----:B------:R0:W-:Y:S01]  /*1c930*/  @!P5 STG.E.U8 desc[UR48][R26.64+0x29], R9 ;  /* 0x000029091a00d986 */ /* 0x0001e2000c101130 */
[----:B------:R-:W-:-:S03]  /*1c940*/  FMUL R0, R37, UR41 ;  /* 0x0000002925007c20 */ /* 0x000fc60008400000 */
[----:B------:R-:W3:Y:S02]  /*1c950*/  LDL.LU R37, [R1+0xb4] ;  /* 0x0000b40001257983 */ /* 0x000ee40000300800 */
[----:B------:R-:W-:Y:S01]  /*1c960*/  F2FP.SATFINITE.E4M3.F32.PACK_AB_MERGE_C R5, RZ, R0, RZ ;  /* 0x00000000ff05723e */ /* 0x000fe200048070ff */
[----:B--2---:R-:W-:Y:S02]  /*1c970*/  FMUL R2, R36, UR41 ;  /* 0x0000002924027c20 */ /* 0x004fe40008400000 */
[----:B------:R-:W2:Y:S01]  /*1c980*/  LDL.LU R36, [R1+0xb8] ;  /* 0x0000b80001247983 */ /* 0x000ea20000300800 */
[----:B----4-:R-:W-:Y:S02]  /*1c990*/  FMUL R0, R33, UR41 ;  /* 0x0000002921007c20 */ /* 0x010fe40008400000 */
[----:B0-----:R-:W-:Y:S01]  /*1c9a0*/  F2FP.SATFINITE.E4M3.F32.PACK_AB_MERGE_C R9, RZ, R2, RZ ;  /* 0x00000002ff09723e */ /* 0x001fe200048070ff */
[----:B------:R-:W4:Y:S01]  /*1c9b0*/  LDL.LU R33, [R1+0xbc] ;  /* 0x0000bc0001217983 */ /* 0x000f220000300800 */
[----:B---3--:R-:W-:-:S03]  /*1c9c0*/  FMUL R2, R32, UR41 ;  /* 0x0000002920027c20 */ /* 0x008fc60008400000 */
[----:B------:R-:W3:Y:S01]  /*1c9d0*/  LDL.LU R32, [R1+0xc0] ;  /* 0x0000c00001207983 */ /* 0x000ee20000300800 */
[C---:B------:R-:W-:Y:S02]  /*1c9e0*/  ISETP.LT.OR P6, PT, R34.reuse, 0x31, !P3 ;  /* 0x000000312200780c */ /* 0x040fe40005fc1670 */
[----:B------:R-:W-:-:S11]  /*1c9f0*/  ISETP.LT.OR P5, PT, R34, 0x32, !P3 ;  /* 0x000000322200780c */ /* 0x000fd60005fa1670 */
[----:B------:R0:W-:Y:S01]  /*1ca00*/  @!P6 STG.E.U8 desc[UR48][R24.64+0x30], R3 ;  /* 0x000030031800e986 */ /* 0x0001e2000c101130 */
[----:B------:R-:W-:-:S03]  /*1ca10*/  ISETP.LT.OR P6, PT, R34, 0x31, !P2 ;  /* 0x000000312200780c */ /* 0x000fc600057c1670 */
[----:B------:R1:W-:Y:S01]  /*1ca20*/  @!P5 STG.E.U8 desc[UR48][R24.64+0x31], R7 ;  /* 0x000031071800d986 */ /* 0x0003e2000c101130 */
[----:B------:R-:W-:-:S09]  /*1ca30*/  ISETP.LT.OR P5, PT, R34, 0x32, !P2 ;  /* 0x000000322200780c */ /* 0x000fd200057a1670 */
[----:B------:R1:W-:Y:S01]  /*1ca40*/  @!P6 STG.E.U8 desc[UR48][R26.64+0x30], R5 ;  /* 0x000030051a00e986 */ /* 0x0003e2000c101130 */
[C---:B------:R-:W-:Y:S02]  /*1ca50*/  ISETP.LT.OR P6, PT, R34.reuse, 0x39, !P3 ;  /* 0x000000392200780c */ /* 0x040fe40005fc1670 */
[----:B0-----:R-:W-:Y:S01]  /*1ca60*/  F2FP.SATFINITE.E4M3.F32.PACK_AB_MERGE_C R3, RZ, R0, RZ ;  /* 0x00000000ff03723e */ /* 0x001fe200048070ff */
        /* <DEDUP_REMOVED lines=745> */
[----:B------:R-:W3:Y:S04]  /*1f900*/  LDL.LU R38, [R1+0x314] ;  /* 0x0003140001267983 */ /* 0x000ee80000300800 */
[----:B------:R-:W3:Y:S01]  /*1f910*/  LDL.LU R43, [R1+0x318] ;  /* 0x00031800012b7983 */ /* 0x000ee20000300800 */
[----:B0-----:R-:W-:Y:S01]  /*1f920*/  F2FP.SATFINITE.E4M3.F32.PACK_AB_MERGE_C R5, RZ, R0, RZ ;  /* 0x00000000ff05723e */ /* 0x001fe200048070ff */
[----:B------:R-:W-:-:S05]  /*1f930*/  FMUL R2, R41, UR41 ;  /* 0x0000002929027c20 */ /* 0x000fca0008400000 */
        /* <DEDUP_REMOVED lines=13> */
[C---:B------:R-:W-:Y:S01]  /*1fa10*/  ISETP.LT.OR P5, PT, R34.reuse, 0xc2, !P2 ;  /* 0x000000c22200780c */ /* 0x040fe200057a1670 */
[----:B------:R-:W3:Y:S04]  /*1fa20*/  LDL.LU R42, [R1+0x32c] ;  /* 0x00032c00012a7983 */ /* 0x000ee80000300800 */
[----:B------:R-:W3:Y:S06]  /*1fa30*/  LDL.LU R41, [R1+0x330] ;  /* 0x0003300001297983 */ /* 0x000eec0000300800 */
[----:B------:R0:W-:Y:S01]  /*1fa40*/  @!P6 STG.E.U8 desc[UR48][R26.64+0xc0], R5 ;  /* 0x0000c0051a00e986 */ /* 0x0001e2000c101130 */
[----:B------:R-:W-:-:S03]  /*1fa50*/  ISETP.LT.OR P6, PT, R34, 0xc9, !P3 ;  /* 0x000000c92200780c */ /* 0x000fc60005fc1670 */
[----:B------:R1:W-:Y:S01]  /*1fa60*/  @!P5 STG.E.U8 desc[UR48][R26.64+0xc1], R9 ;  /* 0x0000c1091a00d986 */ /* 0x0003e2000c101130 */
[----:B------:R-:W-:-:S09]  /*1fa70*/  ISETP.LT.OR P5, PT, R34, 0xca, !P3 ;  /* 0x000000ca2200780c */ /* 0x000fd20005fa1670 */
[----:B------:R1:W-:Y:S01]  /*1fa80*/  @!P6 STG.E.U8 desc[UR48][R24.64+0xc8], R3 ;  /* 0x0000c8031800e986 */ /* 0x0003e2000c101130 */
[----:B------:R-:W-:-:S03]  /*1fa90*/  ISETP.LT.OR P6, PT, R34, 0xc9, !P2 ;  /* 0x000000c92200780c */ /* 0x000fc600057c1670 */
[----:B------:R1:W-:Y:S01]  /*1faa0*/  @!P5 STG.E.U8 desc[UR48][R24.64+0xc9], R7 ;  /* 0x0000c9071800d986 */ /* 0x0003e2000c101130 */
[----:B------:R-:W-:Y:S02]  /*1fab0*/  ISETP.LT.OR P5, PT, R34, 0xca, !P2 ;  /* 0x000000ca2200780c */ /* 0x000fe400057a1670 */
[----:B0-----:R-:W-:Y:S02]  /*1fac0*/  F2FP.SATFINITE.E4M3.F32.PACK_AB_MERGE_C R5, RZ, R0, RZ ;  /* 0x00000000ff05723e */ /* 0x001fe400048070ff */
[----:B-1----:R-:W-:-:S05]  /*1fad0*/  F2FP.SATFINITE.E4M3.F32.PACK_AB_MERGE_C R9, RZ, R2, RZ ;  /* 0x00000002ff09723e */ /* 0x002fca00048070ff */
[----:B------:R0:W-:Y:S01]  /*1fae0*/  @!P6 STG.E.U8 desc[UR48][R26.64+0xc8], R5 ;  /* 0x0000c8051a00e986 */ /* 0x0001e2000c101130 */
[----:B------:R-:W-:-:S03]  /*1faf0*/  ISETP.LT.OR P6, PT, R34, 0xd1, !P3 ;  /* 0x000000d12200780c */ /* 0x000fc60005fc1670 */
[----:B------:R1:W-:Y:S01]  /*1fb00*/  @!P5 STG.E.U8 desc[UR48][R26.64+0xc9], R9 ;  /* 0x0000c9091a00d986 */ /* 0x0003e2000c101130 */
[----:B------:R-:W-:Y:S01]  /*1fb10*/  ISETP.LT.OR P5, PT, R34, 0xd2, !P3 ;  /* 0x000000d22200780c */ /* 0x000fe20005fa1670 */
[----:B------:R-:W-:Y:S02]  /*1fb20*/  FMUL R0, R39, UR41 ;  /* 0x0000002927007c20 */ /* 0x000fe40008400000 */
[----:B------:R-:W3:Y:S03]  /*1fb30*/  LDL.LU R39, [R1+0x334] ;  /* 0x0003340001277983 */ /* 0x000ee60000300800 */
[----:B------:R-:W-:Y:S01]  /*1fb40*/  F2FP.SATFINITE.E4M3.F32.PACK_AB_MERGE_C R3, RZ, R0, RZ ;  /* 0x00000000ff03723e */ /* 0x000fe200048070ff */
[----:B------:R-:W-:Y:S02]  /*1fb50*/  FMUL R2, R38, UR41 ;  /* 0x0000002926027c20 */ /* 0x000fe40008400000 */
[----:B------:R-:W3:Y:S01]  /*1fb60*/  LDL.LU R38, [R1+0x338] ;  /* 0x0003380001267983 */ /* 0x000ee20000300800 */
[----:B------:R-:W-:-:S02]  /*1fb70*/  FMUL R0, R43, UR41 ;  /* 0x000000292b007c20 */ /* 0x000fc40008400000 */
[----:B------:R-:W-:-:S03]  /*1fb80*/  F2FP.SATFINITE.E4M3.F32.PACK_AB_MERGE_C R7, RZ, R2, RZ ;  /* 0x00000002ff07723e */ /* 0x000fc600048070ff */
[----:B0-----:R-:W-:Y:S01]  /*1fb90*/  F2FP.SATFINITE.E4M3.F32.PACK_AB_MERGE_C R5, RZ, R0, RZ ;  /* 0x00000000ff05723e */ /* 0x001fe200048070ff */
[----:B------:R-:W-:Y:S04]  /*1fba0*/  @!P6 STG.E.U8 desc[UR48][R24.64+0xd0], R3 ;  /* 0x0000d0031800e986 */ /* 0x000fe8000c101130 */
[----:B------:R0:W-:Y:S01]  /*1fbb0*/  @!P5 STG.E.U8 desc[UR48][R24.64+0xd1], R7 ;  /* 0x0000d1071800d986 */ /* 0x0001e2000c101130 */
[----:B------:R-:W-:-:S03]  /*1fbc0*/  FMUL R2, R37, UR41 ;  /* 0x0000002925027c20 */ /* 0x000fc60008400000 */
[----:B------:R-:W3:Y:S02]  /*1fbd0*/  LDL.LU R37, [R1+0x33c] ;  /* 0x00033c0001257983 */ /* 0x000ee40000300800 */
[----:B-1----:R-:W-:Y:S01]  /*1fbe0*/  F2FP.SATFINITE.E4M3.F32.PACK_AB_MERGE_C R9, RZ, R2, RZ ;  /* 0x00000002ff09723e */ /* 0x002fe200048070ff */
        /* <DEDUP_REMOVED lines=8> */
[----:B------:R-:W-:Y:S01]  /*1fc70*/  ISETP.LT.OR P5, PT, R34, 0xd2, !P2 ;  /* 0x000000d22200780c */ /* 0x000fe200057a1670 */
[----:B------:R-:W3:Y:S01]  /*1fc80*/  LDL.LU R43, [R1+0x34c] ;  /* 0x00034c00012b7983 */ /* 0x000ee20000300800 */
[----:B------:R-:W-:Y:S01]  /*1fc90*/  F2FP.SATFINITE.E4M3.F32.PACK_AB_MERGE_C R11, RZ, R2, RZ ;  /* 0x00000002ff0b723e */ /* 0x000fe200048070ff */
[----:B------:R-:W-:-:S08]  /*1fca0*/  FMUL R2, R41, UR41 ;  /* 0x0000002929027c20 */ /* 0x000fd00008400000 */
[----:B------:R0:W-:Y:S01]  /*1fcb0*/  @!P6 STG.E.U8 desc[UR48][R26.64+0xd0], R5 ;  /* 0x0000d0051a00e986 */ /* 0x0001e2000c101130 */
[C---:B------:R-:W-:Y:S02]  /*1fcc0*/  ISETP.LT.OR P6, PT, R34.reuse, 0xd9, !P3 ;  /* 0x000000d92200780c */ /* 0x040fe40005fc1670 */
[C---:B------:R-:W-:Y:S01]  /*1fcd0*/  ISETP.LT.OR P3, PT, R34.reuse, 0xda, !P3 ;  /* 0x000000da2200780c */ /* 0x040fe20005f61670 */
[----:B------:R1:W-:Y:S01]  /*1fce0*/  @!P5 STG.E.U8 desc[UR48][R26.64+0xd1], R9 ;  /* 0x0000d1091a00d986 */ /* 0x0003e2000c101130 */
[----:B------:R-:W-:Y:S02]  /*1fcf0*/  ISETP.LT.OR P5, PT, R34, 0xd9, !P2 ;  /* 0x000000d92200780c */ /* 0x000fe400057a1670 */
[----:B0-----:R-:W-:Y:S01]  /*1fd00*/  F2FP.SATFINITE.E4M3.F32.PACK_AB_MERGE_C R5, RZ, R0, RZ ;  /* 0x00000000ff05723e */ /* 0x001fe200048070ff */
[----:B------:R-:W-:Y:S02]  /*1fd10*/  FMUL R0, R42, UR41 ;  /* 0x000000292a007c20 */ /* 0x000fe40008400000 */
[----:B------:R-:W3:Y:S04]  /*1fd20*/  LDL.LU R42, [R1+0x350] ;  /* 0x00035000012a7983 */ /* 0x000ee80000300800 */
[----:B------:R-:W3:Y:S04]  /*1fd30*/  LDL.LU R41, [R1+0x354] ;  /* 0x0003540001297983 */ /* 0x000ee80000300800 */
[----:B------:R0:W-:Y:S01]  /*1fd40*/  @!P6 STG.E.U8 desc[UR48][R24.64+0xd8], R7 ;  /* 0x0000d8071800e986 */ /* 0x0001e2000c101130 */
[----:B-1----:R-:W-:-:S03]  /*1fd50*/  F2FP.SATFINITE.E4M3.F32.PACK_AB_MERGE_C R9, RZ, R2, RZ ;  /* 0x00000002ff09723e */ /* 0x002fc600048070ff */
[----:B------:R1:W-:Y:S01]  /*1fd60*/  @!P3 STG.E.U8 desc[UR48][R24.64+0xd9], R11 ;  /* 0x0000d90b1800b986 */ /* 0x0003e2000c101130 */
[----:B0-----:R-:W-:-:S03]  /*1fd70*/  F2FP.SATFINITE.E4M3.F32.PACK_AB_MERGE_C R7, RZ, R0, RZ ;  /* 0x00000000ff07723e */ /* 0x001fc600048070ff */
[----:B------:R0:W-:Y:S01]  /*1fd80*/  @!P5 STG.E.U8 desc[UR48][R26.64+0xd8], R5 ;  /* 0x0000d8051a00d986 */ /* 0x0001e2000c101130 */
[----:B------:R-:W-:-:S03]  /*1fd90*/  FMUL R3, R39, UR41 ;  /* 0x0000002927037c20 */ /* 0x000fc60008400000 */
[----:B------:R-:W3:Y:S02]  /*1fda0*/  LDL.LU R39, [R1+0x358] ;  /* 0x0003580001277983 */ /* 0x000ee40000300800 */
[----:B-1----:R-:W-:Y:S01]  /*1fdb0*/  F2FP.SATFINITE.E4M3.F32.PACK_AB_MERGE_C R11, RZ, R3, RZ ;  /* 0x00000003ff0b723e */ /* 0x002fe200048070ff */
[----:B------:R-:W-:Y:S02]  /*1fdc0*/  FMUL R4, R38, UR41 ;  /* 0x0000002926047c20 */ /* 0x000fe40008400000 */
[----:B------:R-:W3:Y:S01]  /*1fdd0*/  LDL.LU R38, [R1+0x35c] ;  /* 0x00035c0001267983 */ /* 0x000ee20000300800 */
[----:B------:R-:W-:-:S03]  /*1fde0*/  FMUL R0, R37, UR41 ;  /* 0x0000002925007c20 */ /* 0x000fc60008400000 */
[----:B------:R-:W3:Y:S02]  /*1fdf0*/  LDL.LU R37, [R1+0x360] ;  /* 0x0003600001257983 */ /* 0x000ee40000300800 */
[----:B0-----:R-:W-:Y:S01]  /*1fe00*/  F2FP.SATFINITE.E4M3.F32.PACK_AB_MERGE_C R5, RZ, R0, RZ ;  /* 0x00000000ff05723e */ /* 0x001fe200048070ff */
[----:B--2---:R-:W-:Y:S02]  /*1fe10*/  FMUL R2, R36, UR41 ;  /* 0x0000002924027c20 */ /* 0x004fe40008400000 */
[----:B------:R-:W2:Y:S01]  /*1fe20*/  LDL.LU R36, [R1+0x364] ;  /* 0x0003640001247983 */ /* 0x000ea20000300800 */
[----:B----4-:R-:W-:-:S03]  /*1fe30*/  FMUL R3, R33, UR41 ;  /* 0x0000002921037c20 */ /* 0x010fc60008400000 */
[----:B------:R-:W4:Y:S01]  /*1fe40*/  LDL.LU R33, [R1+0x368] ;  /* 0x0003680001217983 */ /* 0x000f220000300800 */
[----:B---3--:R-:W-:-:S03]  /*1fe50*/  FMUL R0, R32, UR41 ;  /* 0x0000002920007c20 */ /* 0x008fc60008400000 */
[----:B------:R-:W3:Y:S01]  /*1fe60*/  LDL.LU R32, [R1+0x36c] ;  /* 0x00036c0001207983 */ /* 0x000ee20000300800 */
[C---:B------:R-:W-:Y:S02]  /*1fe70*/  ISETP.LT.OR P2, PT, R34.reuse, 0xda, !P2 ;  /* 0x000000da2200780c */ /* 0x040fe40005741670 */
[C---:B------:R-:W-:Y:S02]  /*1fe80*/  ISETP.LT.OR P6, PT, R34.reuse, 0xc1, !P1 ;  /* 0x000000c12200780c */ /* 0x040fe40004fc1670 */
[C---:B------:R-:W-:Y:S02]  /*1fe90*/  ISETP.LT.OR P3, PT, R34.reuse, 0xc2, !P1 ;  /* 0x000000c22200780c */ /* 0x040fe40004f61670 */
[----:B------:R-:W-:-:S07]  /*1fea0*/  ISETP.LT.OR P5, PT, R34, 0xc1, !P0 ;  /* 0x000000c12200780c */ /* 0x000fce00047a1670 */
[----:B------:R0:W-:Y:S01]  /*1feb0*/  @!P2 STG.E.U8 desc[UR48][R26.64+0xd9], R7 ;  /* 0x0000d9071a00a986 */ /* 0x0001e2000c101130 */
[----:B------:R-:W-:-:S03]  /*1fec0*/  ISETP.LT.OR P2, PT, R34, 0xca, !P1 ;  /* 0x000000ca2200780c */ /* 0x000fc60004f41670 */
[----:B------:R1:W-:Y:S01]  /*1fed0*/  @!P6 STG.E.U8 desc[UR48][R30.64+0xc0], R9 ;  /* 0x0000c0091e00e986 */ /* 0x0003e2000c101130 */
[----:B------:R-:W-:-:S03]  /*1fee0*/  ISETP.LT.OR P6, PT, R34, 0xc2, !P0 ;  /* 0x000000c22200780c */ /* 0x000fc600047c1670 */
[----:B------:R1:W-:Y:S01]  /*1fef0*/  @!P3 STG.E.U8 desc[UR48][R30.64+0xc1], R11 ;  /* 0x0000c10b1e00b986 */ /* 0x0003e2000c101130 */
[C---:B------:R-:W-:Y:S02]  /*1ff00*/  ISETP.LT.OR P3, PT, R34.reuse, 0xc9, !P1 ;  /* 0x000000c92200780c */ /* 0x040fe40004f61670 */
[----:B------:R-:W-:Y:S02]  /*1ff10*/  F2FP.SATFINITE.E4M3.F32.PACK_AB_MERGE_C R13, RZ, R4, RZ ;  /* 0x00000004ff0d723e */ /* 0x000fe400048070ff */
[----:B0-----:R-:W-:Y:S02]  /*1ff20*/  F2FP.SATFINITE.E4M3.F32.PACK_AB_MERGE_C R7, RZ, R2, RZ ;  /* 0x00000002ff07723e */ /* 0x001fe400048070ff */
[----:B-1----:R-:W-:Y:S01]  /*1ff30*/  F2FP.SATFINITE.E4M3.F32.PACK_AB_MERGE_C R9, RZ, R3, RZ ;  /* 0x00000003ff09723e */ /* 0x002fe200048070ff */
[----:B------:R-:W-:Y:S01]  /*1ff40*/  @!P5 STG.E.U8 desc[UR48][R28.64+0xc0], R13 ;  /* 0x0000c00d1c00d986 */ /* 0x000fe2000c101130 */
[----:B------:R-:W-:-:S03]  /*1ff50*/  ISETP.LT.OR P5, PT, R34, 0xc9, !P0 ;  /* 0x000000c92200780c */ /* 0x000fc600047a1670 */
[----:B------:R0:W-:Y:S01]  /*1ff60*/  @!P6 STG.E.U8 desc[UR48][R28.64+0xc1], R5 ;  /* 0x0000c1051c00e986 */ /* 0x0001e2000c101130 */
[----:B------:R-:W-:-:S03]  /*1ff70*/  ISETP.LT.OR P6, PT, R34, 0xca, !P0 ;  /* 0x000000ca2200780c */ /* 0x000fc600047c1670 */
[----:B------:R1:W-:Y:S01]  /*1ff80*/  @!P2 STG.E.U8 desc[UR48][R30.64+0xc9], R9 ;  /* 0x0000c9091e00a986 */ /* 0x0003e2000c101130 */
[C---:B------:R-:W-:Y:S01]  /*1ff90*/  ISETP.LT.OR P2, PT, R34.reuse, 0xd2, !P1 ;  /* 0x000000d22200780c */ /* 0x040fe20004f41670 */
[----:B------:R-:W-:Y:S02]  /*1ffa0*/  FMUL R2, R43, UR41 ;  /* 0x000000292b027c20 */ /* 0x000fe40008400000 */
[----:B------:R1:W-:Y:S01]  /*1ffb0*/  @!P3 STG.E.U8 desc[UR48][R30.64+0xc8], R7 ;  /* 0x0000c8071e00b986 */ /* 0x0003e2000c101130 */
[----:B------:R-:W-:Y:S01]  /*1ffc0*/  ISETP.LT.OR P3, PT, R34, 0xd1, !P1 ;  /* 0x000000d12200780c */ /* 0x000fe20004f61670 */
[----:B------:R-:W-:Y:S01]  /*1ffd0*/  FMUL R3, R41, UR41 ;  /* 0x0000002929037c20 */ /* 0x000fe20008400000 */
[----:B------:R-:W-:Y:S01]  /*1ffe0*/  F2FP.SATFINITE.E4M3.F32.PACK_AB_MERGE_C R11, RZ, R0, RZ ;  /* 0x00000000ff0b723e */ /* 0x000fe200048070ff */
[----:B------:R-:W-:Y:S01]  /*1fff0*/  FMUL R0, R42, UR41 ;  /* 0x000000292a007c20 */ /* 0x000fe20008400000 */
[----:B0-----:R-:W-:Y:S02]  /*20000*/  F2FP.SATFINITE.E4M3.F32.PACK_AB_MERGE_C R5, RZ, R2, RZ ;  /* 0x00000002ff05723e */ /* 0x001fe400048070ff */
[----:B-1----:R-:W-:Y:S01]  /*20010*/  F2FP.SATFINITE.E4M3.F32.PACK_AB_MERGE_C R9, RZ, R3, RZ ;  /* 0x00000003ff09723e */ /* 0x002fe200048070ff */
[----:B------:R-:W-:Y:S01]  /*20020*/  @!P5 STG.E.U8 desc[UR48][R28.64+0xc8], R11 ;  /* 0x0000c80b1c00d986 */ /* 0x000fe2000c101130 */
[----:B------:R-:W-:-:S03]  /*20030*/  F2FP.SATFINITE.E4M3.F32.PACK_AB_MERGE_C R7, RZ, R0, RZ ;  /* 0x00000000ff07723e */ /* 0x000fc600048070ff */
[----:B------:R-:W-:Y:S01]  /*20040*/  @!P6 STG.E.U8 desc[UR48][R28.64+0xc9], R5 ;  /* 0x0000c9051c00e986 */ /* 0x000fe2000c101130 */
[C---:B------:R-:W-:Y:S02]  /*20050*/  ISETP.LT.OR P5, PT, R34.reuse, 0xd1, !P0 ;  /* 0x000000d12200780c */ /* 0x040fe400047a1670 */
[C---:B------:R-:W-:Y:S01]  /*20060*/  ISETP.LT.OR P6, PT, R34.reuse, 0xd2, !P0 ;  /* 0x000000d22200780c */ /* 0x040fe200047c1670 */
[----:B------:R-:W-:Y:S01]  /*20070*/  @!P2 STG.E.U8 desc[UR48][R30.64+0xd1], R9 ;  /* 0x0000d1091e00a986 */ /* 0x000fe2000c101130 */
[----:B------:R-:W-:Y:S01]  /*20080*/  FMUL R0, R39, UR41 ;  /* 0x0000002927007c20 */ /* 0x000fe20008400000 */
[C---:B------:R-:W-:Y:S02]  /*20090*/  ISETP.LT.OR P2, PT, R34.reuse, 0xd9, !P1 ;  /* 0x000000d92200780c */ /* 0x040fe40004f41670 */
[----:B------:R0:W-:Y:S01]  /*200a0*/  @!P3 STG.E.U8 desc[UR48][R30.64+0xd0], R7 ;  /* 0x0000d0071e00b986 */ /* 0x0001e2000c101130 */
[C---:B------:R-:W-:Y:S02]  /*200b0*/  ISETP.LT.OR P1, PT, R34.reuse, 0xda, !P1 ;  /* 0x000000da2200780c */ /* 0x040fe40004f21670 */
[----:B------:R-:W-:-:S02]  /*200c0*/  ISETP.LT.OR P3, PT, R34, 0xd9, !P0 ;  /* 0x000000d92200780c */ /* 0x000fc40004761670 */
[----:B------:R-:W-:Y:S02]  /*200d0*/  F2FP.SATFINITE.E4M3.F32.PACK_AB_MERGE_C R13, RZ, R0, RZ ;  /* 0x00000000ff0d723e */ /* 0x000fe400048070ff */
[----:B------:R-:W-:Y:S01]  /*200e0*/  ISETP.LT.OR P0, PT, R34, 0xda, !P0 ;  /* 0x000000da2200780c */ /* 0x000fe20004701670 */
[----:B------:R-:W-:-:S05]  /*200f0*/  FMUL R0, R38, UR41 ;  /* 0x0000002926007c20 */ /* 0x000fca0008400000 */
[----:B0-----:R-:W-:Y:S01]  /*20100*/  F2FP.SATFINITE.E4M3.F32.PACK_AB_MERGE_C R7, RZ, R0, RZ ;  /* 0x00000000ff07723e */ /* 0x001fe200048070ff */
[----:B------:R0:W-:Y:S04]  /*20110*/  @!P5 STG.E.U8 desc[UR48][R28.64+0xd0], R13 ;  /* 0x0000d00d1c00d986 */ /* 0x0001e8000c101130 */
[----:B------:R0:W-:Y:S01]  /*20120*/  @!P6 STG.E.U8 desc[UR48][R28.64+0xd1], R7 ;  /* 0x0000d1071c00e986 */ /* 0x0001e2000c101130 */
[----:B------:R-:W-:-:S05]  /*20130*/  FMUL R2, R37, UR41 ;  /* 0x0000002925027c20 */ /* 0x000fca0008400000 */
[----:B------:R-:W-:-:S05]  /*20140*/  F2FP.SATFINITE.E4M3.F32.PACK_AB_MERGE_C R9, RZ, R2, RZ ;  /* 0x00000002ff09723e */ /* 0x000fca00048070ff */
[----:B------:R0:W-:Y:S01]  /*20150*/  @!P2 STG.E.U8 desc[UR48][R30.64+0xd8], R9 ;  /* 0x0000d8091e00a986 */ /* 0x0001e2000c101130 */
[----:B--2---:R-:W-:Y:S01]  /*20160*/  FMUL R3, R36, UR41 ;  /* 0x0000002924037c20 */ /* 0x004fe20008400000 */
[----:B----4-:R-:W-:Y:S01]  /*20170*/  FMUL R4, R33, UR41 ;  /* 0x0000002921047c20 */ /* 0x010fe20008400000 */
[----:B---3--:R-:W-:-:S03]  /*20180*/  FMUL R5, R32, UR41 ;  /* 0x0000002920057c20 */ /* 0x008fc60008400000 */
[----:B------:R-:W-:Y:S02]  /*20190*/  F2FP.SATFINITE.E4M3.F32.PACK_AB_MERGE_C R3, RZ, R3, RZ ;  /* 0x00000003ff03723e */ /* 0x000fe400048070ff */
[----:B------:R-:W-:Y:S02]  /*201a0*/  F2FP.SATFINITE.E4M3.F32.PACK_AB_MERGE_C R11, RZ, R4, RZ ;  /* 0x00000004ff0b723e */ /* 0x000fe400048070ff */
[----:B------:R-:W-:Y:S01]  /*201b0*/  F2FP.SATFINITE.E4M3.F32.PACK_AB_MERGE_C R5, RZ, R5, RZ ;  /* 0x00000005ff05723e */ /* 0x000fe200048070ff */
[----:B------:R0:W-:Y:S04]  /*201c0*/  @!P1 STG.E.U8 desc[UR48][R30.64+0xd9], R3 ;  /* 0x0000d9031e009986 */ /* 0x0001e8000c101130 */
[----:B------:R0:W-:Y:S04]  /*201d0*/  @!P3 STG.E.U8 desc[UR48][R28.64+0xd8], R11 ;  /* 0x0000d80b1c00b986 */ /* 0x0001e8000c101130 */
[----:B------:R0:W-:Y:S02]  /*201e0*/  @!P0 STG.E.U8 desc[UR48][R28.64+0xd9], R5 ;  /* 0x0000d9051c008986 */ /* 0x0001e4000c101130 */
.L_x_481:
[----:B------:R-:W-:Y:S05]  /*201f0*/  BSYNC B0 ;  /* 0x0000000000007941 */ /* 0x000fea0003800000 */
.L_x_31:
[----:B0-2--5:R-:W2:Y:S04]  /*20200*/  LDL.LU R3, [R1+0x370] ;  /* 0x0003700001037983 */ /* 0x025ea80000300800 */
[----:B------:R-:W2:Y:S01]  /*20210*/  LDL.LU R2, [R1+0x374] ;  /* 0x0003740001027983 */ /* 0x000ea20000300800 */
[----:B------:R-:W-:Y:S01]  /*20220*/  ULDC UR12, c[0x0][0xc] ;  /* 0x00000300000c7ab9 */ /* 0x000fe20000000800 */
[----:B------:R-:W-:Y:S01]  /*20230*/  ULDC UR13, c[0x0][0x10] ;  /* 0x00000400000d7ab9 */ /* 0x000fe20000000800 */
[----:B------:R-:W2:Y:S01]  /*20240*/  LDC R5, c[0x0][0x14] ;  /* 0x00000500ff057b82 */ /* 0x000ea20000000800 */
[----:B------:R-:W-:Y:S01]  /*20250*/  UIMAD.WIDE.U32 UR12, UR12, UR13, URZ ;  /* 0x0000000d0c0c72a5 */ /* 0x000fe2000f8e003f */
[----:B------:R-:W-:Y:S01]  /*20260*/  PRMT R0, RZ, 0x7610, R0 ;  /* 0x00007610ff007816 */ /* 0x000fe20000000000 */
[----:B------:R-:W-:-:S04]  /*20270*/  UMOV UR42, 0xffffffff ;  /* 0xffffffff002a7882 */ /* 0x000fc80000000000 */
[----:B--2---:R-:W-:-:S04]  /*20280*/  IMAD.WIDE.U32 R2, R5, UR12, R2 ;  /* 0x0000000c05027c25 */ /* 0x004fc8000f8e0002 */
[----:B------:R-:W-:Y:S01]  /*20290*/  IMAD R5, R5, UR13, RZ ;  /* 0x0000000d05057c24 */ /* 0x000fe2000f8e02ff */
[----:B------:R-:W-:Y:S01]  /*202a0*/  ULDC.64 UR12, c[0x0][0x650] ;  /* 0x00019400000c7ab9 */ /* 0x000fe20000000a00 */
[----:B------:R-:W-:Y:S01]  /*202b0*/  IMAD.MOV.U32 R11, RZ, RZ, R2 ;  /* 0x000000ffff0b7224 */ /* 0x000fe200078e0002 */
[----:B------:R-:W-:Y:S01]  /*202c0*/  ISETP.GE.U32.AND P0, PT, R2, UR12, PT ;  /* 0x0000000c02007c0c */ /* 0x000fe2000bf06070 */
[----:B------:R-:W-:Y:S02]  /*202d0*/  IMAD.IADD R13, R3, 0x1, R5 ;  /* 0x00000001030d7824 */ /* 0x000fe400078e0205 */
[----:B------:R-:W-:-:S03]  /*202e0*/  IMAD.MOV.U32 R2, RZ, RZ, -0x1 ;  /* 0xffffffffff027424 */ /* 0x000fc600078e00ff */
[----:B------:R0:W-:Y:S01]  /*202f0*/  STL [R1+0x370], R13 ;  /* 0x0003700d01007387 */ /* 0x0001e20000100800 */
[----:B------:R-:W-:-:S03]  /*20300*/  ISETP.GE.U32.AND.EX P0, PT, R13, UR13, PT, P0 ;  /* 0x0000000d0d007c0c */ /* 0x000fc6000bf06100 */
[----:B------:R0:W-:Y:S04]  /*20310*/  STL [R1+0x374], R11 ;  /* 0x0003740b01007387 */ /* 0x0001e80000100800 */
[----:B------:R0:W-:Y:S06]  /*20320*/  STL [R1+0x378], R2 ;  /* 0x0003780201007387 */ /* 0x0001ec0000100800 */
[----:B------:R-:W-:Y:S05]  /*20330*/  @P0 BRA `(.L_x_482) ;  /* 0x0000000400740947 */ /* 0x000fea0003800000 */
[----:B------:R-:W2:Y:S01]  /*20340*/  S2R R8, SR_CTAID.X ;  /* 0x0000000000087919 */ /* 0x000ea20000002500 */
[----:B------:R-:W-:Y:S01]  /*20350*/  ULDC.64 UR18, c[0x0][0x628] ;  /* 0x00018a0000127ab9 */ /* 0x000fe20000000a00 */
[----:B------:R-:W0:Y:S01]  /*20360*/  LDC R9, c[0x0][0x144] ;  /* 0x00005100ff097b82 */ /* 0x000e220000000800 */
[----:B------:R-:W-:Y:S01]  /*20370*/  ULDC UR6, c[0x0][0x150] ;  /* 0x0000540000067ab9 */ /* 0x000fe20000000800 */
[----:B------:R-:W0:Y:S01]  /*20380*/  S2R R12, SR_CTAID.Y ;  /* 0x00000000000c7919 */ /* 0x000e220000002600 */
[----:B------:R-:W-:Y:S01]  /*20390*/  ISETP.NE.U32.AND P0, PT, RZ, UR18, PT ;  /* 0x00000012ff007c0c */ /* 0x000fe2000bf05070 */
[----:B------:R-:W-:Y:S01]  /*203a0*/  ULDC UR10, c[0x0][0x630] ;  /* 0x00018c00000a7ab9 */ /* 0x000fe20000000800 */
[----:B------:R-:W-:Y:S02]  /*203b0*/  R2UR UR16, R11 ;  /* 0x000000000b1072ca */ /* 0x000fe400000e0000 */
[----:B------:R-:W-:Y:S01]  /*203c0*/  ISETP.NE.AND.EX P0, PT, RZ, UR19, PT, P0 ;  /* 0x00000013ff007c0c */ /* 0x000fe2000bf05300 */
[----:B---34-:R-:W3:Y:S01]  /*203d0*/  LDC.64 R6, c[0x0][0x620] ;  /* 0x00018800ff067b82 */ /* 0x018ee20000000a00 */
[----:B------:R-:W-:-:S02]  /*203e0*/  R2UR UR17, R13 ;  /* 0x000000000d1172ca */ /* 0x000fc400000e0000 */
[----:B--2---:R-:W-:-:S05]  /*203f0*/  I2FP.F32.U32 R0, R8 ;  /* 0x0000000800007245 */ /* 0x004fca0000201000 */
[----:B------:R-:W-:-:S06]  /*20400*/  FMUL R0, R0, UR6 ;  /* 0x0000000600007c20 */ /* 0x000fcc0008400000 */
[----:B------:R-:W2:Y:S01]  /*20410*/  F2I.U32.TRUNC.NTZ R0, R0 ;  /* 0x0000000000007305 */ /* 0x000ea2000020f000 */
        /* <DEDUP_REMOVED lines=13> */
.L_x_483:
[----:B------:R-:W-:Y:S01]  /*204f0*/  USHF.R.U64 UR42, UR16, UR10, UR17 ;  /* 0x0000000a102a7299 */ /* 0x000fe20008001211 */
[----:B------:R-:W4:Y:S01]  /*20500*/  LDC.64 R20, c[0x0][0x640] ;  /* 0x00019000ff147b82 */ /* 0x000f220000000a00 */
[----:B------:R-:W-:Y:S01]  /*20510*/  USHF.R.U32.HI UR6, URZ, UR10, UR17 ;  /* 0x0000000a3f067299 */ /* 0x000fe20008011611 */
[----:B--2---:R-:W-:Y:S01]  /*20520*/  IADD3 R10, -R0, RZ, RZ ;  /* 0x000000ff000a7210 */ /* 0x004fe20007ffe1ff */
[----:B0-----:R-:W-:Y:S02]  /*20530*/  IMAD.MOV.U32 R2, RZ, RZ, R11 ;  /* 0x000000ffff027224 */ /* 0x001fe400078e000b */
[----:B------:R-:W-:Y:S02]  /*20540*/  IADD3 R5, P0, RZ, -UR42, RZ ;  /* 0x8000002aff057c10 */ /* 0x000fe4000ff1e0ff */
[----:B------:R-:W-:Y:S01]  /*20550*/  IMAD R17, R9, R10, R8 ;  /* 0x0000000a09117224 */ /* 0x000fe200078e0208 */
[----:B------:R-:W0:Y:S02]  /*20560*/  LDC R4, c[0x0][0x618] ;  /* 0x00018600ff047b82 */ /* 0x000e240000000800 */
[----:B------:R-:W-:Y:S01]  /*20570*/  IMAD.X R3, RZ, RZ, ~UR6, P0 ;  /* 0x80000006ff037e24 */ /* 0x000fe200080e06ff */
[----:B------:R-:W-:-:S03]  /*20580*/  ULDC UR6, c[0x0][0x154] ;  /* 0x0000550000067ab9 */ /* 0x000fc60000000800 */
[-C--:B---3--:R-:W-:Y:S02]  /*20590*/  IMAD R0, R3, R6.reuse, RZ ;  /* 0x0000000603007224 */ /* 0x088fe400078e02ff */
[----:B------:R-:W2:Y:S01]  /*205a0*/  LDC R14, c[0x0][0x608] ;  /* 0x00018200ff0e7b82 */ /* 0x000ea20000000800 */
[----:B------:R-:W-:Y:S02]  /*205b0*/  IMAD.MOV.U32 R3, RZ, RZ, R13 ;  /* 0x000000ffff037224 */ /* 0x000fe400078e000d */
[----:B------:R-:W-:-:S05]  /*205c0*/  IMAD.WIDE.U32 R2, R5, R6, R2 ;  /* 0x0000000605027225 */ /* 0x000fca00078e0002 */
[----:B------:R-:W3:Y:S01]  /*205d0*/  LDC R18, c[0x0][0x658] ;  /* 0x00019600ff127b82 */ /* 0x000ee20000000800 */
[----:B------:R-:W-:Y:S01]  /*205e0*/  IMAD R5, R5, R7, R0 ;  /* 0x0000000705057224 */ /* 0x000fe200078e0200 */
[----:B------:R-:W-:Y:S01]  /*205f0*/  I2FP.F32.U32 R0, R12 ;  /* 0x0000000c00007245 */ /* 0x000fe20000201000 */
[----:B------:R-:W-:Y:S01]  /*20600*/  IMAD.MOV.U32 R7, RZ, RZ, 0x1 ;  /* 0x00000001ff077424 */ /* 0x000fe200078e00ff */
[----:B----4-:R-:W-:Y:S01]  /*20610*/  ISETP.NE.U32.AND P0, PT, R20, RZ, PT ;  /* 0x000000ff1400720c */ /* 0x010fe20003f05070 */
[----:B------:R-:W-:Y:S02]  /*20620*/  IMAD.IADD R3, R3, 0x1, R5 ;  /* 0x0000000103037824 */ /* 0x000fe400078e0205 */
[----:B------:R-:W-:Y:S01]  /*20630*/  FMUL R0, R0, UR6 ;  /* 0x0000000600007c20 */ /* 0x000fe20008400000 */
[----:B------:R-:W4:Y:S01]  /*20640*/  LDC R15, c[0x0][0x148] ;  /* 0x00005200ff0f7b82 */ /* 0x000f220000000800 */
[----:B------:R-:W-:Y:S01]  /*20650*/  ISETP.NE.AND.EX P0, PT, R21, RZ, PT, P0 ;  /* 0x000000ff1500720c */ /* 0x000fe20003f05300 */
[----:B------:R-:W-:Y:S01]  /*20660*/  IMAD.MOV.U32 R5, RZ, RZ, -0x1 ;  /* 0xffffffffff057424 */ /* 0x000fe200078e00ff */
[-CC-:B0-----:R-:W-:Y:S01]  /*20670*/  SHF.R.U64 R10, R2, R4.reuse, R3.reuse ;  /* 0x00000004020a7219 */ /* 0x181fe20000001203 */
[----:B------:R0:W0:Y:S01]  /*20680*/  F2I.U32.TRUNC.NTZ R13, R0 ;  /* 0x00000000000d7305 */ /* 0x000022000020f000 */
[----:B------:R-:W-:-:S03]  /*20690*/  SHF.R.U32.HI R3, RZ, R4, R3 ;  /* 0x00000004ff037219 */ /* 0x000fc60000011603 */
[----:B-1----:R-:W1:Y:S01]  /*206a0*/  LDC R16, c[0x0][0x600] ;  /* 0x00018000ff107b82 */ /* 0x002e620000000800 */
[-CC-:B--2---:R-:W-:Y:S02]  /*206b0*/  SHF.R.U64 R8, R10, R14.reuse, R3.reuse ;  /* 0x0000000e0a087219 */ /* 0x184fe40000001203 */
[----:B------:R-:W-:-:S05]  /*206c0*/  SHF.R.U32.HI R3, RZ, R14, R3 ;  /* 0x0000000eff037219 */ /* 0x000fca0000011603 */
[----:B------:R-:W2:Y:S01]  /*206d0*/  LDC R22, c[0x0][0x648] ;  /* 0x00019200ff167b82 */ /* 0x000ea20000000800 */
[-CC-:B---3--:R-:W-:Y:S02]  /*206e0*/  SHF.R.U64 R11, R8, R18.reuse, R3.reuse ;  /* 0x00000012080b7219 */ /* 0x188fe40000001203 */
[-C--:B------:R-:W-:Y:S02]  /*206f0*/  SHF.L.U32 R5, R5, R18.reuse, RZ ;  /* 0x0000001205057219 */ /* 0x080fe400000006ff */
[-C--:B------:R-:W-:Y:S01]  /*20700*/  SHF.R.U32.HI R3, RZ, R18.reuse, R3 ;  /* 0x00000012ff037219 */ /* 0x080fe20000011603 */
[----:B------:R-:W-:Y:S01]  /*20710*/  IMAD.MOV.U32 R2, RZ, RZ, R11 ;  /* 0x000000ffff027224 */ /* 0x000fe200078e000b */
[----:B------:R-:W-:Y:S01]  /*20720*/  SHF.L.U32 R40, R7, R18, RZ ;  /* 0x0000001207287219 */ /* 0x000fe200000006ff */
[----:B------:R-:W3:Y:S01]  /*20730*/  LDC R23, c[0x0][0x638] ;  /* 0x00018e00ff177b82 */ /* 0x000ee20000000800 */
[----:B------:R-:W-:-:S07]  /*20740*/  LOP3.LUT R19, RZ, R5, RZ, 0x33, !PT ;  /* 0x00000005ff137212 */ /* 0x000fce00078e33ff */
[----:B------:R-:W0:Y:S01]  /*20750*/  LDC R24, c[0x0][0x610] ;  /* 0x00018400ff187b82 */ /* 0x000e220000000800 */
[----:B------:R-:W-:Y:S05]  /*20760*/  @!P0 BRA `(.L_x_484) ;  /* 0x0000000000288947 */ /* 0x000fea0003800000 */
[----:B0-----:R-:W0:Y:S02]  /*20770*/  LDC R0, c[0x0][0x64c] ;  /* 0x00019300ff007b82 */ /* 0x001e240000000800 */
[----:B0-----:R-:W-:-:S05]  /*20780*/  IADD3 R7, P0, R11, R0, RZ ;  /* 0x000000000b077210 */ /* 0x001fca0007f1e0ff */
        /* <DEDUP_REMOVED lines=8> */
.L_x_484:
[----:B0-2---:R-:W-:Y:S01]  /*20810*/  SHF.R.U64 R0, R2, R22, R3 ;  /* 0x0000001602007219 */ /* 0x005fe20000001203 */
[----:B-1----:R-:W-:Y:S01]  /*20820*/  VIADD R5, R16, 0xffffffff ;  /* 0xffffffff10057836 */ /* 0x002fe20000000000 */
[----:B------:R-:W-:Y:S01]  /*20830*/  LOP3.LUT R3, R8, R19, RZ, 0xc0, !PT ;  /* 0x0000001308037212 */ /* 0x000fe200078ec0ff */
[----:B------:R-:W-:Y:S02]  /*20840*/  IMAD.MOV R13, RZ, RZ, -R13 ;  /* 0x000000ffff0d7224 */ /* 0x000fe400078e0a0d */
[----:B------:R-:W-:Y:S02]  /*20850*/  IMAD.MOV R2, RZ, RZ, -R0 ;  /* 0x000000ffff027224 */ /* 0x000fe400078e0a00 */
[----:B------:R-:W-:Y:S01]  /*20860*/  IMAD R40, R40, R0, R3 ;  /* 0x0000000028287224 */ /* 0x000fe200078e0203 */
[----:B------:R-:W-:Y:S01]  /*20870*/  LOP3.LUT R3, R10, R5, RZ, 0xc0, !PT ;  /* 0x000000050a037212 */ /* 0x000fe200078ec0ff */
[----:B----4-:R-:W-:Y:S02]  /*20880*/  @P4 IMAD R17, R15, R13, R12 ;  /* 0x0000000d0f114224 */ /* 0x010fe400078e020c */
[----:B---3--:R-:W-:-:S02]  /*20890*/  IMAD R0, R2, R23, R11 ;  /* 0x0000001702007224 */ /* 0x008fc400078e020b */
[----:B------:R-:W-:Y:S02]  /*208a0*/  IMAD.MOV.U32 R2, RZ, RZ, 0x1 ;  /* 0x00000001ff027424 */ /* 0x000fe400078e00ff */
[----:B------:R-:W-:Y:S02]  /*208b0*/  IMAD R40, R40, R24, R17 ;  /* 0x0000001828287224 */ /* 0x000fe400078e0211 */
[----:B------:R-:W-:Y:S01]  /*208c0*/  IMAD R3, R0, R16, R3 ;  /* 0x0000001000037224 */ /* 0x000fe200078e0203 */
[----:B------:R-:W-:-:S04]  /*208d0*/  PRMT R0, R2, 0x7610, R0 ;  /* 0x0000761002007816 */ /* 0x000fc80000000000 */
[----:B------:R-:W-:Y:S02]  /*208e0*/  SEL R2, R3, R40, !P4 ;  /* 0x0000002803027207 */ /* 0x000fe40006000000 */
[----:B------:R-:W-:-:S03]  /*208f0*/  SEL R40, R40, R3, !P4 ;  /* 0x0000000328287207 */ /* 0x000fc60006000000 */
[----:B------:R2:W-:Y:S04]  /*20900*/  STL [R1+0x378], R2 ;  /* 0x0003780201007387 */ /* 0x0005e80000100800 */
.L_x_482:
[----:B------:R-:W-:Y:S01]  /*20910*/  UIADD3 UR5, UR11, UR5, URZ ;  /* 0x000000050b057290 */ /* 0x000fe2000fffe03f */
[----:B------:R0:W-:Y:S01]  /*20920*/  STL [R1+0x37c], R40 ;  /* 0x00037c2801007387 */ /* 0x0001e20000100800 */
[----:B------:R-:W-:Y:S02]  /*20930*/  LOP3.LUT P0, RZ, R0, 0xff, RZ, 0xc0, !PT ;  /* 0x000000ff00ff7812 */ /* 0x000fe4000780c0ff */
[----:B------:R-:W-:Y:S02]  /*20940*/  USHF.R.U32.HI UR6, URZ, 0x2, UR5 ;  /* 0x000000023f067899 */ /* 0x000fe40008011605 */
[----:B------:R-:W-:Y:S02]  /*20950*/  UISETP.GT.U32.AND UP0, UPT, UR5, 0x3, UPT ;  /* 0x000000030500788c */ /* 0x000fe4000bf04070 */
[----:B------:R-:W-:Y:S02]  /*20960*/  ULOP3.LUT UR6, UR6, 0x1, URZ, 0xc0, !UPT ;  /* 0x0000000106067892 */ /* 0x000fe4000f8ec03f */
[----:B------:R-:W-:-:S02]  /*20970*/  UISETP.LT.U32.AND UP0, UPT, UR11, 0x4, UP0 ;  /* 0x000000040b00788c */ /* 0x000fc40008701070 */
[----:B------:R-:W-:Y:S02]  /*20980*/  UISETP.NE.U32.AND UP1, UPT, UR6, 0x1, UPT ;  /* 0x000000010600788c */ /* 0x000fe4000bf25070 */
[----:B------:R-:W-:Y:S02]  /*20990*/  USEL UR9, URZ, 0x1, !UP0 ;  /* 0x000000013f097887 */ /* 0x000fe4000c000000 */
[----:B------:R-:W-:Y:S02]  /*209a0*/  UISETP.GT.U32.AND UP1, UPT, UR11, 0x3, !UP1 ;  /* 0x000000030b00788c */ /* 0x000fe4000cf24070 */
[----:B------:R-:W-:Y:S02]  /*209b0*/  ULOP3.LUT UR5, UR5, 0x3, URZ, 0xc0, !UPT ;  /* 0x0000000305057892 */ /* 0x000fe4000f8ec03f */
[----:B------:R-:W-:-:S04]  /*209c0*/  USEL UR6, URZ, 0x1, !UP1 ;  /* 0x000000013f067887 */ /* 0x000fc8000c800000 */
[----:B------:R-:W-:Y:S01]  /*209d0*/  ULOP3.LUT UR4, UR6, UR4, UR9, 0x96, !UPT ;  /* 0x0000000406047292 */ /* 0x000fe2000f8e9609 */
[----:B0-----:R-:W-:Y:S11]  /*209e0*/  @P0 BRA `(.L_x_485) ;  /* 0xfffffe0400900947 */ /* 0x001ff6000383ffff */
[----:B------:R-:W-:Y:S05]  /*209f0*/  EXIT ;  /* 0x000000000000794d */ /* 0x000fea0003800000 */
.L_x_3:
[----:B------:R-:W2:Y:S01]  /*20a00*/  LDL R15, [R1+0x374] ;  /* 0x00037400010f7983 */ /* 0x000ea20000100800 */
[----:B------:R-:W-:-:S03]  /*20a10*/  ULDC.64 UR4, c[0x0][0x650] ;  /* 0x0001940000047ab9 */ /* 0x000fc60000000a00 */
[----:B------:R-:W3:Y:S01]  /*20a20*/  LDL R18, [R1+0x370] ;  /* 0x0003700001127983 */ /* 0x000ee20000100800 */
[----:B------:R-:W-:Y:S01]  /*20a30*/  PRMT R0, RZ, 0x7610, R0 ;  /* 0x00007610ff007816 */ /* 0x000fe20000000000 */
[----:B------:R-:W-:Y:S02]  /*20a40*/  IMAD.MOV.U32 R4, RZ, RZ, -0x1 ;  /* 0xffffffffff047424 */ /* 0x000fe400078e00ff */
[----:B------:R-:W-:Y:S02]  /*20a50*/  IMAD.MOV.U32 R5, RZ, RZ, -0x1 ;  /* 0xffffffffff057424 */ /* 0x000fe400078e00ff */
[----:B------:R-:W-:Y:S01]  /*20a60*/  IMAD.MOV.U32 R6, RZ, RZ, -0x1 ;  /* 0xffffffffff067424 */ /* 0x000fe200078e00ff */
[----:B--2---:R-:W-:-:S04]  /*20a70*/  ISETP.GE.U32.AND P0, PT, R15, UR4, PT ;  /* 0x000000040f007c0c */ /* 0x004fc8000bf06070 */
[----:B---3--:R-:W-:-:S13]  /*20a80*/  ISETP.GE.U32.AND.EX P0, PT, R18, UR5, PT, P0 ;  /* 0x0000000512007c0c */ /* 0x008fda000bf06100 */
[----:B------:R-:W-:Y:S05]  /*20a90*/  @P0 BRA `(.L_x_486) ;  /* 0x0000000400640947 */ /* 0x000fea0003800000 */
[----:B------:R-:W0:Y:S01]  /*20aa0*/  LDC.64 R12, c[0x0][0x628] ;  /* 0x00018a00ff0c7b82 */ /* 0x000e220000000a00 */
[----:B------:R-:W-:Y:S02]  /*20ab0*/  IMAD.MOV.U32 R8, RZ, RZ, R15 ;  /* 0x000000ffff087224 */ /* 0x000fe400078e000f */
[----:B------:R-:W-:-:S05]  /*20ac0*/  IMAD.MOV.U32 R9, RZ, RZ, R18 ;  /* 0x000000ffff097224 */ /* 0x000fca00078e0012 */
[----:B------:R-:W1:Y:S08]  /*20ad0*/  LDC R14, c[0x0][0x630] ;  /* 0x00018c00ff0e7b82 */ /* 0x000e700000000800 */
[----:B------:R-:W2:Y:S01]  /*20ae0*/  LDC.64 R16, c[0x0][0x620] ;  /* 0x00018800ff107b82 */ /* 0x000ea20000000a00 */
[----:B0-----:R-:W-:-:S04]  /*20af0*/  ISETP.NE.U32.AND P0, PT, R12, RZ, PT ;  /* 0x000000ff0c00720c */ /* 0x001fc80003f05070 */
[----:B------:R-:W-:-:S13]  /*20b00*/  ISETP.NE.AND.EX P0, PT, R13, RZ, PT, P0 ;  /* 0x000000ff0d00720c */ /* 0x000fda0003f05300 */
[----:B-12---:R-:W-:Y:S05]  /*20b10*/  @!P0 BRA `(.L_x_487) ;  /* 0x0000000000288947 */ /* 0x006fea0003800000 */
[----:B------:R-:W0:Y:S02]  /*20b20*/  LDC R0, c[0x0][0x634] ;  /* 0x00018d00ff007b82 */ /* 0x000e240000000800 */
        /* <DEDUP_REMOVED lines=9> */
.L_x_487:
[-CC-:B------:R-:W-:Y:S01]  /*20bc0*/  SHF.R.U64 R11, R8, R14.reuse, R9.reuse ;  /* 0x0000000e080b7219 */ /* 0x180fe20000001209 */
[----:B------:R-:W0:Y:S01]  /*20bd0*/  LDC R6, c[0x0][0x618] ;  /* 0x00018600ff067b82 */ /* 0x000e220000000800 */
[----:B------:R-:W-:Y:S01]  /*20be0*/  SHF.R.U32.HI R0, RZ, R14, R9 ;  /* 0x0000000eff007219 */ /* 0x000fe20000011609 */
[----:B------:R-:W-:Y:S01]  /*20bf0*/  ULDC UR4, c[0x0][0x150] ;  /* 0x0000540000047ab9 */ /* 0x000fe20000000800 */
[----:B------:R-:W-:Y:S01]  /*20c00*/  IADD3 R3, P0, RZ, -R11, RZ ;  /* 0x8000000bff037210 */ /* 0x000fe20007f1e0ff */
[----:B------:R-:W-:Y:S01]  /*20c10*/  IMAD.MOV.U32 R4, RZ, RZ, R15 ;  /* 0x000000ffff047224 */ /* 0x000fe200078e000f */
[----:B------:R-:W-:Y:S01]  /*20c20*/  I2FP.F32.U32 R8, R2 ;  /* 0x0000000200087245 */ /* 0x000fe20000201000 */
[----:B------:R-:W-:Y:S02]  /*20c30*/  IMAD.MOV.U32 R5, RZ, RZ, R18 ;  /* 0x000000ffff057224 */ /* 0x000fe400078e0012 */
[----:B------:R-:W1:Y:S01]  /*20c40*/  LDC.64 R20, c[0x0][0x640] ;  /* 0x00019000ff147b82 */ /* 0x000e620000000a00 */
[----:B------:R-:W-:-:S02]  /*20c50*/  IMAD.X R7, RZ, RZ, ~R0, P0 ;  /* 0x000000ffff077224 */ /* 0x000fc400000e0e00 */
[----:B------:R-:W-:Y:S01]  /*20c60*/  FMUL R9, R8, UR4 ;  /* 0x0000000408097c20 */ /* 0x000fe20008400000 */
[----:B------:R-:W-:Y:S01]  /*20c70*/  IMAD.WIDE.U32 R4, R3, R16, R4 ;  /* 0x0000001003047225 */ /* 0x000fe200078e0004 */
[----:B------:R-:W-:-:S03]  /*20c80*/  ULDC UR4, c[0x0][0x154] ;  /* 0x0000550000047ab9 */ /* 0x000fc60000000800 */
[----:B------:R-:W-:Y:S01]  /*20c90*/  IMAD R0, R7, R16, RZ ;  /* 0x0000001007007224 */ /* 0x000fe200078e02ff */
[----:B------:R-:W2:Y:S01]  /*20ca0*/  LDC R13, c[0x0][0x144] ;  /* 0x00005100ff0d7b82 */ /* 0x000ea20000000800 */
[----:B------:R-:W3:Y:S02]  /*20cb0*/  F2I.U32.TRUNC.NTZ R9, R9 ;  /* 0x0000000900097305 */ /* 0x000ee4000020f000 */
[----:B------:R-:W-:-:S04]  /*20cc0*/  IMAD R3, R3, R17, R0 ;  /* 0x0000001103037224 */ /* 0x000fc800078e0200 */
[----:B------:R-:W-:Y:S01]  /*20cd0*/  IMAD.IADD R3, R5, 0x1, R3 ;  /* 0x0000000105037824 */ /* 0x000fe200078e0203 */
[----:B------:R-:W4:Y:S04]  /*20ce0*/  LDC R12, c[0x0][0x608] ;  /* 0x00018200ff0c7b82 */ /* 0x000f280000000800 */
[----:B0-----:R-:W-:Y:S02]  /*20cf0*/  SHF.R.U64 R8, R4, R6, R3 ;  /* 0x0000000604087219 */ /* 0x001fe40000001203 */
[----:B------:R-:W-:Y:S02]  /*20d00*/  I2FP.F32.U32 R4, R10 ;  /* 0x0000000a00047245 */ /* 0x000fe40000201000 */
[----:B------:R-:W0:Y:S01]  /*20d10*/  LDC R7, c[0x0][0x658] ;  /* 0x00019600ff077b82 */ /* 0x000e220000000800 */
[----:B-1----:R-:W-:Y:S01]  /*20d20*/  ISETP.NE.U32.AND P0, PT, R20, RZ, PT ;  /* 0x000000ff1400720c */ /* 0x002fe20003f05070 */
[----:B---3--:R-:W-:Y:S01]  /*20d30*/  IMAD.MOV R0, RZ, RZ, -R9 ;  /* 0x000000ffff007224 */ /* 0x008fe200078e0a09 */
[----:B------:R-:W-:Y:S01]  /*20d40*/  SHF.R.U32.HI R3, RZ, R6, R3 ;  /* 0x00000006ff037219 */ /* 0x000fe20000011603 */
[----:B------:R-:W-:Y:S01]  /*20d50*/  FMUL R4, R4, UR4 ;  /* 0x0000000404047c20 */ /* 0x000fe20008400000 */
[----:B------:R-:W-:Y:S01]  /*20d60*/  ISETP.NE.AND.EX P0, PT, R21, RZ, PT, P0 ;  /* 0x000000ff1500720c */ /* 0x000fe20003f05300 */
[----:B------:R-:W-:-:S02]  /*20d70*/  IMAD.MOV.U32 R6, RZ, RZ, -0x1 ;  /* 0xffffffffff067424 */ /* 0x000fc400078e00ff */
[----:B------:R-:W1:Y:S01]  /*20d80*/  LDC R17, c[0x0][0x148] ;  /* 0x00005200ff117b82 */ /* 0x000e620000000800 */
[----:B--2---:R-:W-:Y:S02]  /*20d90*/  IMAD R19, R13, R0, R2 ;  /* 0x000000000d137224 */ /* 0x004fe400078e0202 */
[----:B------:R-:W-:-:S05]  /*20da0*/  IMAD.MOV.U32 R2, RZ, RZ, 0x1 ;  /* 0x00000001ff027424 */ /* 0x000fca00078e00ff */
[----:B------:R-:W2:Y:S01]  /*20db0*/  LDC R14, c[0x0][0x600] ;  /* 0x00018000ff0e7b82 */ /* 0x000ea20000000800 */
[-CC-:B----4-:R-:W-:Y:S02]  /*20dc0*/  SHF.R.U64 R13, R8, R12.reuse, R3.reuse ;  /* 0x0000000c080d7219 */ /* 0x190fe40000001203 */
[----:B------:R-:W-:Y:S02]  /*20dd0*/  SHF.R.U32.HI R0, RZ, R12, R3 ;  /* 0x0000000cff007219 */ /* 0x000fe40000011603 */
[----:B------:R3:W4:Y:S03]  /*20de0*/  F2I.U32.TRUNC.NTZ R12, R4 ;  /* 0x00000004000c7305 */ /* 0x000726000020f000 */
[----:B------:R-:W1:Y:S01]  /*20df0*/  LDC R16, c[0x0][0x648] ;  /* 0x00019200ff107b82 */ /* 0x000e620000000800 */
[-C--:B0-----:R-:W-:Y:S02]  /*20e00*/  SHF.R.U64 R15, R13, R7.reuse, R0 ;  /* 0x000000070d0f7219 */ /* 0x081fe40000001200 */
[----:B------:R-:W-:-:S02]  /*20e10*/  SHF.L.U32 R6, R6, R7, RZ ;  /* 0x0000000706067219 */ /* 0x000fc400000006ff */
[-C--:B------:R-:W-:Y:S01]  /*20e20*/  SHF.L.U32 R22, R2, R7.reuse, RZ ;  /* 0x0000000702167219 */ /* 0x080fe200000006ff */
[----:B------:R-:W-:Y:S01]  /*20e30*/  IMAD.MOV.U32 R2, RZ, RZ, R15 ;  /* 0x000000ffff027224 */ /* 0x000fe200078e000f */
[----:B------:R-:W-:Y:S01]  /*20e40*/  SHF.R.U32.HI R3, RZ, R7, R0 ;  /* 0x00000007ff037219 */ /* 0x000fe20000011600 */
[----:B------:R-:W0:Y:S01]  /*20e50*/  LDC R18, c[0x0][0x638] ;  /* 0x00018e00ff127b82 */ /* 0x000e220000000800 */
[----:B------:R-:W-:-:S07]  /*20e60*/  LOP3.LUT R24, RZ, R6, RZ, 0x33, !PT ;  /* 0x00000006ff187212 */ /* 0x000fce00078e33ff */
[----:B------:R-:W0:Y:S01]  /*20e70*/  LDC R23, c[0x0][0x610] ;  /* 0x00018400ff177b82 */ /* 0x000e220000000800 */
[----:B---34-:R-:W-:Y:S05]  /*20e80*/  @!P0 BRA `(.L_x_488) ;  /* 0x0000000000288947 */ /* 0x018fea0003800000 */
[----:B------:R-:W3:Y:S02]  /*20e90*/  LDC R0, c[0x0][0x64c] ;  /* 0x00019300ff007b82 */ /* 0x000ee40000000800 */
[----:B---3--:R-:W-:-:S04]  /*20ea0*/  IADD3 R7, P0, R15, R0, RZ ;  /* 0x000000000f077210 */ /* 0x008fc80007f1e0ff */
[----:B------:R-:W-:-:S05]  /*20eb0*/  IADD3.X R9, RZ, R3, RZ, P0, !PT ;  /* 0x00000003ff097210 */ /* 0x000fca00007fe4ff */
[----:B------:R-:W-:-:S04]  /*20ec0*/  IMAD.WIDE.U32 R2, R9, R20, RZ ;  /* 0x0000001409027225 */ /* 0x000fc800078e00ff */
[----:B------:R-:W-:-:S04]  /*20ed0*/  IMAD.WIDE.U32 R4, P0, R7, R21, R2 ;  /* 0x0000001507047225 */ /* 0x000fc80007800002 */
[----:B------:R-:W-:-:S04]  /*20ee0*/  IMAD.WIDE.U32 R2, R7, R20, RZ ;  /* 0x0000001407027225 */ /* 0x000fc800078e00ff */
[----:B------:R-:W-:Y:S01]  /*20ef0*/  IMAD.X R7, RZ, RZ, RZ, P0 ;  /* 0x000000ffff077224 */ /* 0x000fe200000e06ff */
[----:B------:R-:W-:Y:S01]  /*20f00*/  IADD3 RZ, P0, R3, R4, RZ ;  /* 0x0000000403ff7210 */ /* 0x000fe20007f1e0ff */
[----:B------:R-:W-:-:S04]  /*20f10*/  IMAD.MOV.U32 R6, RZ, RZ, R5 ;  /* 0x000000ffff067224 */ /* 0x000fc800078e0005 */
[----:B------:R-:W-:-:S08]  /*20f20*/  IMAD.WIDE.U32.X R2, R9, R21, R6, P0 ;  /* 0x0000001509027225 */ /* 0x000fd000000e0406 */
.L_x_488:
[----:B-1----:R-:W-:Y:S01]  /*20f30*/  SHF.R.U64 R3, R2, R16, R3 ;  /* 0x0000001002037219 */ /* 0x002fe20000001203 */
[----:B--2---:R-:W-:Y:S01]  /*20f40*/  VIADD R5, R14, 0xffffffff ;  /* 0xffffffff0e057836 */ /* 0x004fe20000000000 */
[----:B------:R-:W-:Y:S01]  /*20f50*/  LOP3.LUT R0, R13, R24, RZ, 0xc0, !PT ;  /* 0x000000180d007212 */ /* 0x000fe200078ec0ff */
[----:B------:R-:W-:Y:S02]  /*20f60*/  IMAD.MOV R12, RZ, RZ, -R12 ;  /* 0x000000ffff0c7224 */ /* 0x000fe400078e0a0c */
[----:B------:R-:W-:Y:S02]  /*20f70*/  IMAD.MOV R2, RZ, RZ, -R3 ;  /* 0x000000ffff027224 */ /* 0x000fe400078e0a03 */
[----:B------:R-:W-:Y:S01]  /*20f80*/  IMAD R4, R22, R3, R0 ;  /* 0x0000000316047224 */ /* 0x000fe200078e0200 */
[----:B------:R-:W-:Y:S01]  /*20f90*/  LOP3.LUT R3, R8, R5, RZ, 0xc0, !PT ;  /* 0x0000000508037212 */ /* 0x000fe200078ec0ff */
[----:B------:R-:W-:Y:S02]  /*20fa0*/  @P4 IMAD R19, R17, R12, R10 ;  /* 0x0000000c11134224 */ /* 0x000fe400078e020a */
[----:B0-----:R-:W-:-:S02]  /*20fb0*/  IMAD R0, R2, R18, R15 ;  /* 0x0000001202007224 */ /* 0x001fc400078e020f */
[----:B------:R-:W-:Y:S02]  /*20fc0*/  IMAD R4, R4, R23, R19 ;  /* 0x0000001704047224 */ /* 0x000fe400078e0213 */
[----:B------:R-:W-:Y:S02]  /*20fd0*/  IMAD R3, R0, R14, R3 ;  /* 0x0000000e00037224 */ /* 0x000fe400078e0203 */
[----:B------:R-:W-:Y:S02]  /*20fe0*/  IMAD.MOV.U32 R2, RZ, RZ, 0x1 ;  /* 0x00000001ff027424 */ /* 0x000fe400078e00ff */
[----:B------:R-:W-:Y:S01]  /*20ff0*/  IMAD.MOV.U32 R6, RZ, RZ, R11 ;  /* 0x000000ffff067224 */ /* 0x000fe200078e000b */
[----:B------:R-:W-:Y:S02]  /*21000*/  SEL R5, R3, R4, !P4 ;  /* 0x0000000403057207 */ /* 0x000fe40006000000 */
[----:B------:R-:W-:Y:S02]  /*21010*/  PRMT R0, R2, 0x7610, R0 ;  /* 0x0000761002007816 */ /* 0x000fe40000000000 */
[----:B------:R-:W-:-:S07]  /*21020*/  SEL R4, R4, R3, !P4 ;  /* 0x0000000304047207 */ /* 0x000fce0006000000 */
.L_x_486:
[----:B------:R-:W-:-:S08]  /*21030*/  NOP ;  /* 0x0000000000007918 */ /* 0x000fd00000000000 */
[----:B------:R-:W0:-:S00]  /*21040*/  USETMAXREG.DEALLOC.CTAPOOL 0x28 ;  /* 0x00000028000079c8 */ /* 0x000e0000080e0500 */
[----:B------:R-:W-:-:S13]  /*21050*/  ISETP.NE.AND P0, PT, RZ, UR6, PT ;  /* 0x00000006ff007c0c */ /* 0x000fda000bf05270 */
[----:B------:R-:W-:Y:S05]  /*21060*/  @P0 EXIT ;  /* 0x000000000000094d */ /* 0x000fea0003800000 */
[----:B0-----:R-:W-:Y:S01]  /*21070*/  LOP3.LUT P0, RZ, R0, 0xff, RZ, 0xc0, !PT ;  /* 0x000000ff00ff7812 */ /* 0x001fe2000780c0ff */
[----:B------:R-:W-:Y:S02]  /*21080*/  IMAD.MOV.U32 R8, RZ, RZ, 0x1 ;  /* 0x00000001ff087424 */ /* 0x000fe400078e00ff */
[----:B------:R-:W-:-:S10]  /*21090*/  IMAD.MOV.U32 R0, RZ, RZ, RZ ;  /* 0x000000ffff007224 */ /* 0x000fd400078e00ff */
[----:B------:R-:W-:Y:S05]  /*210a0*/  @!P0 BRA `(.L_x_489) ;  /* 0x0000000c00508947 */ /* 0x000fea0003800000 */
[----:B------:R-:W0:Y:S01]  /*210b0*/  LDC R0, c[0x0][0x28c] ;  /* 0x0000a300ff007b82 */ /* 0x000e220000000800 */
[----:B------:R-:W1:Y:S01]  /*210c0*/  S2R R2, SR_TID.X ;  /* 0x0000000000027919 */ /* 0x000e620000002100 */
[----:B------:R-:W-:Y:S01]  /*210d0*/  ULDC UR5, c[0x0][0x658] ;  /* 0x0001960000057ab9 */ /* 0x000fe20000000800 */
[----:B------:R-:W-:Y:S01]  /*210e0*/  UMOV UR6, 0xffffffff ;  /* 0xffffffff00067882 */ /* 0x000fe20000000000 */
[----:B------:R-:W-:Y:S01]  /*210f0*/  UMOV UR9, 0x1 ;  /* 0x0000000100097882 */ /* 0x000fe20000000000 */
[----:B------:R-:W-:Y:S01]  /*21100*/  USHF.L.U32 UR10, UR6, UR5, URZ ;  /* 0x00000005060a7299 */ /* 0x000fe2000800063f */
[----:B------:R-:W-:Y:S01]  /*21110*/  BSSY B0, `(.L_x_489) ;  /* 0x00000cd000007945 */ /* 0x000fe20003800000 */
[----:B------:R-:W-:Y:S01]  /*21120*/  ULDC UR8, c[0x0][0xc] ;  /* 0x0000030000087ab9 */ /* 0x000fe20000000800 */
[----:B------:R-:W-:Y:S01]  /*21130*/  USHF.L.U32 UR5, UR9, UR5, URZ ;  /* 0x0000000509057299 */ /* 0x000fe2000800063f */
[----:B------:R-:W-:Y:S01]  /*21140*/  IMAD.MOV.U32 R11, RZ, RZ, 0x1 ;  /* 0x00000001ff0b7424 */ /* 0x000fe200078e00ff */
[----:B------:R-:W-:Y:S01]  /*21150*/  ULDC UR4, c[0x0][0x600] ;  /* 0x0001800000047ab9 */ /* 0x000fe20000000800 */
[----:B------:R-:W-:Y:S01]  /*21160*/  ULDC UR9, c[0x0][0x10] ;  /* 0x0000040000097ab9 */ /* 0x000fe20000000800 */
[----:B------:R-:W-:Y:S01]  /*21170*/  ULDC UR6, c[0x0][0x14] ;  /* 0x0000050000067ab9 */ /* 0x000fe20000000800 */
[----:B------:R-:W-:Y:S01]  /*21180*/  UIMAD.WIDE.U32 UR8, UR8, UR9, URZ ;  /* 0x00000009080872a5 */ /* 0x000fe2000f8e003f */
[----:B------:R-:W-:Y:S01]  /*21190*/  IMAD.MOV.U32 R8, RZ, RZ, 0x1 ;  /* 0x00000001ff087424 */ /* 0x000fe200078e00ff */
[----:B------:R-:W-:-:S02]  /*211a0*/  ULOP3.LUT UR21, UR7, 0x2, URZ, 0xfc, !UPT ;  /* 0x0000000207157892 */ /* 0x000fc4000f8efc3f */
[----:B------:R-:W-:Y:S02]  /*211b0*/  UIMAD.WIDE.U32 UR22, UR8, UR6, URZ ;  /* 0x00000006081672a5 */ /* 0x000fe4000f8e003f */
[----:B------:R-:W-:Y:S02]  /*211c0*/  UIMAD UR13, UR9, UR6, URZ ;  /* 0x00000006090d72a4 */ /* 0x000fe4000f8e023f */
[----:B------:R-:W-:Y:S02]  /*211d0*/  UIADD3 UR4, UR4, -0x1, URZ ;  /* 0xffffffff04047890 */ /* 0x000fe4000fffe03f */
[----:B------:R-:W-:Y:S01]  /*211e0*/  ULOP3.LUT UR19, URZ, UR10, URZ, 0x33, !UPT ;  /* 0x0000000a3f137292 */ /* 0x000fe2000f8e333f */
[----:B0-----:R-:W-:Y:S01]  /*211f0*/  VIADD R0, R0, 0x7f ;  /* 0x0000007f00007836 */ /* 0x001fe20000000000 */
[----:B------:R-:W-:Y:S01]  /*21200*/  UIADD3 UR13, UR23, UR13, URZ ;  /* 0x0000000d170d7290 */ /* 0x000fe2000fffe03f */
[----:B------:R-:W-:-:S03]  /*21210*/  ULDC.64 UR24, c[0x0][0x198] ;  /* 0x0000660000187ab9 */ /* 0x000fc60000000a00 */
[----:B------:R-:W-:-:S04]  /*21220*/  SHF.R.S32.HI R3, RZ, 0x1f, R0 ;  /* 0x0000001fff037819 */ /* 0x000fc80000011400 */
[----:B------:R-:W-:Y:S01]  /*21230*/  LEA.HI R3, R3, R0, RZ, 0x7 ;  /* 0x0000000003037211 */ /* 0x000fe200078f38ff */
[----:B------:R-:W-:Y:S01]  /*21240*/  IMAD.MOV.U32 R0, RZ, RZ, RZ ;  /* 0x000000ffff007224 */ /* 0x000fe200078e00ff */
[C---:B-1----:R-:W-:Y:S02]  /*21250*/  LOP3.LUT P3, RZ, R2.reuse, 0x7f, RZ, 0xc0, !PT ;  /* 0x0000007f02ff7812 */ /* 0x042fe4000786c0ff */
[----:B------:R-:W-:Y:S02]  /*21260*/  SHF.R.S32.HI R13, RZ, 0x7, R3 ;  /* 0x00000007ff0d7819 */ /* 0x000fe40000011403 */
[----:B------:R-:W-:-:S03]  /*21270*/  LOP3.LUT P0, RZ, R2, 0x1f, RZ, 0xc0, !PT ;  /* 0x0000001f02ff7812 */ /* 0x000fc6000780c0ff */
[----:B------:R-:W-:Y:S01]  /*21280*/  VIADD R10, R13, 0x1 ;  /* 0x000000010d0a7836 */ /* 0x000fe20000000000 */
[----:B------:R-:W-:-:S13]  /*21290*/  PLOP3.LUT P0, PT, P0, P3, PT, 0x8a, 0x0 ;  /* 0x000000000000781c */ /* 0x000fda0000707172 */
.L_x_501:
[----:B------:R-:W-:-:S03]  /*212a0*/  UMOV UR6, 0xffffffff ;  /* 0xffffffff00067882 */ /* 0x000fc60000000000 */
[----:B------:R-:W-:Y:S05]  /*212b0*/  BRA.DIV UR6, `(.L_x_490) ;  /* 0x0000000e06c87947 */ /* 0x000fea000b800000 */
[----:B------:R-:W-:-:S13]  /*212c0*/  ELECT P1, URZ, PT ;  /* 0x00000000003f782f */ /* 0x000fda0003820000 */
.L_x_512:
[----:B------:R-:W0:Y:S01]  /*212d0*/  LDC R2, c[0x0][0x28c] ;  /* 0x0000a300ff027b82 */ /* 0x000e220000000800 */
[----:B------:R-:W-:Y:S01]  /*212e0*/  BSSY B1, `(.L_x_491) ;  /* 0x0000038000017945 */ /* 0x000fe20003800000 */
[----:B0-----:R-:W-:-:S13]  /*212f0*/  ISETP.LT.OR P1, PT, R2, 0x1, !P1 ;  /* 0x000000010200780c */ /* 0x001fda0004f21670 */
[----:B------:R-:W-:Y:S05]  /*21300*/  @P1 BRA `(.L_x_492) ;  /* 0x0000000000d41947 */ /* 0x000fea0003800000 */
[----:B------:R-:W-:Y:S02]  /*21310*/  IMAD R14, R4, 0xc0, RZ ;  /* 0x000000c0040e7824 */ /* 0x000fe400078e02ff */
[----:B------:R-:W-:Y:S02]  /*21320*/  IMAD R9, R5, 0xe0, RZ ;  /* 0x000000e005097824 */ /* 0x000fe400078e02ff */
[----:B------:R-:W-:Y:S02]  /*21330*/  IMAD.MOV.U32 R16, RZ, RZ, RZ ;  /* 0x000000ffff107224 */ /* 0x000fe400078e00ff */
[----:B------:R-:W-:Y:S02]  /*21340*/  IMAD.MOV.U32 R2, RZ, RZ, R10 ;  /* 0x000000ffff027224 */ /* 0x000fe400078e000a */
[----:B------:R-:W-:Y:S02]  /*21350*/  IMAD.MOV.U32 R3, RZ, RZ, R8 ;  /* 0x000000ffff037224 */ /* 0x000fe400078e0008 */
[----:B------:R-:W-:-:S07]  /*21360*/  IMAD.MOV.U32 R4, RZ, RZ, R0 ;  /* 0x000000ffff047224 */ /* 0x000fce00078e0000 */
.L_x_496:
[----:B------:R-:W0:Y:S01]  /*21370*/  S2R R12, SR_CgaCtaId ;  /* 0x00000000000c7919 */ /* 0x000e220000008800 */
[----:B------:R-:W-:Y:S01]  /*21380*/  MOV R5, 0x400 ;  /* 0x0000040000057802 */ /* 0x000fe20000000f00 */
[----:B------:R-:W1:Y:S03]  /*21390*/  @!P3 LDC R7, c[0x0][0x500] ;  /* 0x00014000ff07bb82 */ /* 0x000e660000000800 */
[----:B0-----:R-:W-:Y:S02]  /*213a0*/  LEA R15, R12, R5, 0x18 ;  /* 0x000000050c0f7211 */ /* 0x001fe400078ec0ff */
[----:B------:R-:W-:-:S03]  /*213b0*/  SHF.L.U32 R5, R3, 0x1f, RZ ;  /* 0x0000001f03057819 */ /* 0x000fc600000006ff */
[----:B------:R-:W-:-:S04]  /*213c0*/  IMAD R12, R4, 0x8, R15 ;  /* 0x00000008040c7824 */ /* 0x000fc800078e020f */
[----:B------:R-:W0:Y:S02]  /*213d0*/  SYNCS.PHASECHK.TRANS64.TRYWAIT P1, [R12+URZ+0x20], R5 ;  /* 0x000020050c0075a7 */ /* 0x000e24000802017f */
[----:B01----:R-:W-:Y:S05]  /*213e0*/  @!P1 BRA `(.L_x_493) ;  /* 0x0000000c009c9947 */ /* 0x003fea0003800000 */
.L_x_513:
[----:B------:R-:W-:Y:S01]  /*213f0*/  UPRMT UR6, UR21, 0x9910, URZ ;  /* 0x0000991015067896 */ /* 0x000fe2000800003f */
[----:B------:R1:W-:Y:S03]  /*21400*/  @!P3 SYNCS.ARRIVE.TRANS64 RZ, [R12+URZ], R7 ;  /* 0x000000070cffb9a7 */ /* 0x0003e6000800003f */
[----:B------:R-:W-:-:S06]  /*21410*/  UISETP.NE.AND UP0, UPT, UR6, 0x2, UPT ;  /* 0x000000020600788c */ /* 0x000fcc000bf05270 */
[----:B------:R-:W-:-:S13]  /*21420*/  PLOP3.LUT P1, PT, PT, PT, UP0, 0x80, 0x0 ;  /* 0x000000000000781c */ /* 0x000fda0003f2f008 */
[----:B-1----:R-:W-:Y:S05]  /*21430*/  @P1 BRA `(.L_x_494) ;  /* 0x0000000000041947 */ /* 0x002fea0003800000 */
[----:B------:R-:W-:Y:S01]  /*21440*/  BPT.TRAP 0x1 ;  /* 0x000000040000795c */ /* 0x000fe20000300000 */
.L_x_494:
[----:B------:R-:W-:Y:S05]  /*21450*/  @P0 BRA `(.L_x_495) ;  /* 0x0000000000040947 */ /* 0x000fea0003800000 */
[----:B------:R-:W-:Y:S01]  /*21460*/  BPT.TRAP 0x1 ;  /* 0x000000040000795c */ /* 0x000fe20000300000 */
.L_x_495:
[--C-:B0-----:R-:W-:Y:S01]  /*21470*/  IMAD R5, R4, 0x6000, R15.reuse ;  /* 0x0000600004057824 */ /* 0x101fe200078e020f */
[----:B------:R-:W-:Y:S01]  /*21480*/  R2UR UR9, R12 ;  /* 0x000000000c0972ca */ /* 0x000fe200000e0000 */
[----:B------:R-:W-:Y:S01]  /*21490*/  IMAD R15, R4, 0x7000, R15 ;  /* 0x00007000040f7824 */ /* 0x000fe200078e020f */
[----:B------:R-:W-:Y:S01]  /*214a0*/  UIADD3 UR14, UP0, UR24, 0xf0, URZ ;  /* 0x000000f0180e7890 */ /* 0x000fe2000ff1e03f */
[----:B------:R-:W-:Y:S01]  /*214b0*/  VIADD R2, R2, 0xffffffff ;  /* 0xffffffff02027836 */ /* 0x000fe20000000000 */
[----:B------:R-:W-:Y:S01]  /*214c0*/  R2UR UR6, R5 ;  /* 0x00000000050672ca */ /* 0x000fe200000e0000 */
[----:B------:R-:W-:Y:S01]  /*214d0*/  UIADD3 UR26, UP1, UR24, 0x1f0, URZ ;  /* 0x000001f0181a7890 */ /* 0x000fe2000ff3e03f */
[----:B------:R-:W-:Y:S01]  /*214e0*/  R2UR UR8, R15 ;  /* 0x000000000f0872ca */ /* 0x000fe200000e0000 */
[----:B------:R-:W-:Y:S01]  /*214f0*/  UIADD3.X UR15, URZ, UR25, URZ, UP0, !UPT ;  /* 0x000000193f0f7290 */ /* 0x000fe200087fe43f */
[----:B------:R-:W-:Y:S01]  /*21500*/  R2UR UR11, R14 ;  /* 0x000000000e0b72ca */ /* 0x000fe200000e0000 */
[----:B------:R-:W-:Y:S01]  /*21510*/  VIADD R4, R4, 0x1 ;  /* 0x0000000104047836 */ /* 0x000fe20000000000 */
[----:B------:R-:W-:Y:S01]  /*21520*/  R2UR UR10, R16 ;  /* 0x00000000100a72ca */ /* 0x000fe200000e0000 */
[----:B------:R-:W-:Y:S01]  /*21530*/  UIADD3.X UR27, URZ, UR25, URZ, UP1, !UPT ;  /* 0x000000193f1b7290 */ /* 0x000fe20008ffe43f */
[----:B------:R-:W-:Y:S01]  /*21540*/  R2UR UR12, R6 ;  /* 0x00000000060c72ca */ /* 0x000fe200000e0000 */
[----:B------:R-:W-:Y:S01]  /*21550*/  UMOV UR16, 0x0 ;  /* 0x0000000000107882 */ /* 0x000fe20000000000 */
[----:B------:R-:W-:Y:S01]  /*21560*/  R2UR UR20, R9 ;  /* 0x00000000091472ca */ /* 0x000fe200000e0000 */
[----:B------:R-:W-:Y:S01]  /*21570*/  UMOV UR17, 0x10000000 ;  /* 0x1000000000117882 */ /* 0x000fe20000000000 */
[----:B------:R-:W-:Y:S01]  /*21580*/  ISETP.GT.AND P2, PT, R2, 0x1, PT ;  /* 0x000000010200780c */ /* 0x000fe20003f44270 */
[----:B------:R-:W-:Y:S01]  /*21590*/  UIADD3 UR6, UR6, 0x100, URZ ;  /* 0x0000010006067890 */ /* 0x000fe2000fffe03f */
[----:B------:R-:W-:Y:S01]  /*215a0*/  ISETP.NE.AND P1, PT, R4, 0x4, PT ;  /* 0x000000040400780c */ /* 0x000fe20003f25270 */
[----:B------:R-:W-:Y:S01]  /*215b0*/  UIADD3 UR18, UR8, 0x18100, URZ ;  /* 0x0001810008127890 */ /* 0x000fe2000fffe03f */
[----:B------:R-:W-:-:S02]  /*215c0*/  VIADD R16, R16, 0x80 ;  /* 0x0000008010107836 */ /* 0x000fc40000000000 */
[----:B------:R-:W-:Y:S02]  /*215d0*/  SEL R12, RZ, 0x1, P1 ;  /* 0x00000001ff0c7807 */ /* 0x000fe40000800000 */
[----:B------:R-:W-:Y:S01]  /*215e0*/  UMOV UR8, UR6 ;  /* 0x0000000600087c82 */ /* 0x000fe20008000000 */
[----:B------:R-:W-:Y:S01]  /*215f0*/  SEL R4, R4, RZ, P1 ;  /* 0x000000ff04047207 */ /* 0x000fe20000800000 */
[----:B------:R0:W-:Y:S01]  /*21600*/  UTMALDG.3D [UR8], [UR14], desc[UR16] ;  /* 0x000010080e0075b4 */ /* 0x0001e20008011000 */
[----:B------:R-:W-:Y:S01]  /*21610*/  LOP3.LUT R3, R3, R12, RZ, 0x3c, !PT ;  /* 0x0000000c03037212 */ /* 0x000fe200078e3cff */
[----:B0-----:R-:W-:Y:S01]  /*21620*/  UMOV UR8, UR18 ;  /* 0x0000001200087c82 */ /* 0x001fe20008000000 */
[----:B------:R-:W-:Y:S02]  /*21630*/  UMOV UR11, UR20 ;  /* 0x00000014000b7c82 */ /* 0x000fe40008000000 */
[----:B------:R0:W-:Y:S02]  /*21640*/  UTMALDG.3D [UR8], [UR26], desc[UR16] ;  /* 0x000010081a0075b4 */ /* 0x0001e40008011000 */
[----:B0-----:R-:W-:Y:S05]  /*21650*/  @P2 BRA `(.L_x_496) ;  /* 0xfffffffc00442947 */ /* 0x001fea000383ffff */
.L_x_492:
[----:B------:R-:W-:Y:S05]  /*21660*/  BSYNC B1 ;  /* 0x0000000000017941 */ /* 0x000fea0003800000 */
.L_x_491:
[----:B------:R-:W2:Y:S01]  /*21670*/  LDL.LU R18, [R1+0x370] ;  /* 0x0003700001127983 */ /* 0x000ea20000300800 */
[----:B------:R-:W-:Y:S01]  /*21680*/  LOP3.LUT P2, RZ, R11, 0xff, RZ, 0xc0, !PT ;  /* 0x000000ff0bff7812 */ /* 0x000fe2000784c0ff */
[C---:B------:R-:W-:Y:S01]  /*21690*/  IMAD.IADD R0, R13.reuse, 0x1, R0 ;  /* 0x000000010d007824 */ /* 0x040fe200078e0200 */
[----:B------:R-:W-:Y:S01]  /*216a0*/  ULDC.64 UR8, c[0x0][0x650] ;  /* 0x0001940000087ab9 */ /* 0x000fe20000000a00 */
[----:B------:R-:W3:Y:S01]  /*216b0*/  LDL.LU R17, [R1+0x374] ;  /* 0x0003740001117983 */ /* 0x000ee20000300800 */
[----:B------:R-:W-:Y:S01]  /*216c0*/  BSSY B1, `(.L_x_497) ;  /* 0x000006f000017945 */ /* 0x000fe20003800000 */
[----:B------:R-:W-:Y:S01]  /*216d0*/  IMAD.MOV.U32 R5, RZ, RZ, -0x1 ;  /* 0xffffffffff057424 */ /* 0x000fe200078e00ff */
[----:B------:R-:W-:Y:S01]  /*216e0*/  ISETP.GT.U32.AND P1, PT, R0, 0x3, PT ;  /* 0x000000030000780c */ /* 0x000fe20003f24070 */
[----:B------:R-:W-:Y:S01]  /*216f0*/  IMAD.MOV.U32 R6, RZ, RZ, -0x1 ;  /* 0xffffffffff067424 */ /* 0x000fe200078e00ff */
[----:B------:R-:W-:Y:S02]  /*21700*/  SHF.R.U32.HI R2, RZ, 0x2, R0 ;  /* 0x00000002ff027819 */ /* 0x000fe40000011600 */
[----:B------:R-:W-:-:S02]  /*21710*/  ISETP.LT.U32.AND P1, PT, R13, 0x4, P1 ;  /* 0x000000040d00780c */ /* 0x000fc40000f21070 */
[----:B------:R-:W-:Y:S01]  /*21720*/  LOP3.LUT R2, R2, 0x1, RZ, 0xc0, !PT ;  /* 0x0000000102027812 */ /* 0x000fe200078ec0ff */
[----:B------:R-:W0:Y:S01]  /*21730*/  @P2 S2R R4, SR_CgaCtaId ;  /* 0x0000000000042919 */ /* 0x000e220000008800 */
[----:B------:R-:W-:Y:S02]  /*21740*/  @P2 MOV R3, 0x400 ;  /* 0x0000040000032802 */ /* 0x000fe40000000f00 */
[----:B------:R-:W-:Y:S02]  /*21750*/  LOP3.LUT R0, R0, 0x3, RZ, 0xc0, !PT ;  /* 0x0000000300007812 */ /* 0x000fe400078ec0ff */
[----:B------:R-:W-:Y:S02]  /*21760*/  PRMT R11, RZ, 0x7610, R11 ;  /* 0x00007610ff0b7816 */ /* 0x000fe4000000000b */
[----:B0-----:R-:W-:Y:S01]  /*21770*/  @P2 LEA R3, R4, R3, 0x18 ;  /* 0x0000000304032211 */ /* 0x001fe200078ec0ff */
[----:B------:R-:W-:-:S03]  /*21780*/  IMAD.MOV.U32 R4, RZ, RZ, -0x1 ;  /* 0xffffffffff047424 */ /* 0x000fc600078e00ff */
[----:B------:R0:W-:Y:S01]  /*21790*/  @P2 SYNCS.ARRIVE.TRANS64.A1T0 RZ, [R3+URZ+0x58], RZ ;  /* 0x000058ff03ff29a7 */ /* 0x0001e2000810003f */
[----:B------:R-:W-:-:S04]  /*217a0*/  ISETP.NE.U32.AND P2, PT, R2, 0x1, PT ;  /* 0x000000010200780c */ /* 0x000fc80003f45070 */
[----:B------:R-:W-:Y:S02]  /*217b0*/  ISETP.GT.U32.AND P2, PT, R13, 0x3, !P2 ;  /* 0x000000030d00780c */ /* 0x000fe40005744070 */
[----:B0-----:R-:W-:Y:S02]  /*217c0*/  SEL R3, RZ, 0x1, !P1 ;  /* 0x00000001ff037807 */ /* 0x001fe40004800000 */
[----:B------:R-:W-:-:S04]  /*217d0*/  SEL R2, RZ, 0x1, !P2 ;  /* 0x00000001ff027807 */ /* 0x000fc80005000000 */
[----:B------:R-:W-:Y:S02]  /*217e0*/  LOP3.LUT R8, R2, R8, R3, 0x96, !PT ;  /* 0x0000000802087212 */ /* 0x000fe400078e9603 */
[----:B------:R-:W-:Y:S02]  /*217f0*/  PRMT R2, RZ, 0x7610, R2 ;  /* 0x00007610ff027816 */ /* 0x000fe40000000002 */
[----:B---3--:R-:W-:-:S04]  /*21800*/  IADD3 R17, P5, R17, UR22, RZ ;  /* 0x0000001611117c10 */ /* 0x008fc8000ffbe0ff */
[----:B--2---:R-:W-:Y:S01]  /*21810*/  IADD3.X R18, R18, UR13, RZ, P5, !PT ;  /* 0x0000000d12127c10 */ /* 0x004fe2000affe4ff */
[----:B------:R0:W-:Y:S01]  /*21820*/  STL [R1+0x374], R17 ;  /* 0x0003741101007387 */ /* 0x0001e20000100800 */
[----:B------:R-:W-:-:S03]  /*21830*/  ISETP.GE.U32.AND P5, PT, R17, UR8, PT ;  /* 0x0000000811007c0c */ /* 0x000fc6000bfa6070 */
[----:B------:R0:W-:Y:S01]  /*21840*/  STL [R1+0x370], R18 ;  /* 0x0003701201007387 */ /* 0x0001e20000100800 */
[----:B------:R-:W-:-:S13]  /*21850*/  ISETP.GE.U32.AND.EX P1, PT, R18, UR9, PT, P5 ;  /* 0x0000000912007c0c */ /* 0x000fda000bf26150 */
[----:B0-----:R-:W-:Y:S05]  /*21860*/  @P1 BRA `(.L_x_498) ;  /* 0x0000000400501947 */ /* 0x001fea0003800000 */
[----:B------:R-:W-:Y:S01]  /*21870*/  ULDC.64 UR8, c[0x0][0x628] ;  /* 0x00018a0000087ab9 */ /* 0x000fe20000000a00 */
[----:B------:R-:W0:Y:S01]  /*21880*/  S2R R12, SR_CTAID.X ;  /* 0x00000000000c7919 */ /* 0x000e220000002500 */
[----:B------:R-:W-:Y:S01]  /*21890*/  ISETP.NE.U32.AND P1, PT, RZ, UR8, PT ;  /* 0x00000008ff007c0c */ /* 0x000fe2000bf25070 */
[----:B------:R-:W-:Y:S01]  /*218a0*/  ULDC UR10, c[0x0][0x630] ;  /* 0x00018c00000a7ab9 */ /* 0x000fe20000000800 */
[----:B------:R-:W-:Y:S01]  /*218b0*/  IMAD.MOV.U32 R2, RZ, RZ, R17 ;  /* 0x000000ffff027224 */ /* 0x000fe200078e0011 */
[----:B------:R-:W1:Y:S01]  /*218c0*/  S2R R9, SR_CTAID.Y ;  /* 0x0000000000097919 */ /* 0x000e620000002600 */
[----:B------:R-:W-:Y:S01]  /*218d0*/  ISETP.NE.AND.EX P1, PT, RZ, UR9, PT, P1 ;  /* 0x00000009ff007c0c */ /* 0x000fe2000bf25310 */
[----:B------:R-:W-:-:S12]  /*218e0*/  IMAD.MOV.U32 R3, RZ, RZ, R18 ;  /* 0x000000ffff037224 */ /* 0x000fd800078e0012 */
[----:B------:R-:W-:Y:S05]  /*218f0*/  @!P1 BRA `(.L_x_499) ;  /* 0x0000000000289947 */ /* 0x000fea0003800000 */
[----:B------:R-:W-:Y:S02]  /*21900*/  ULDC UR6, c[0x0][0x634] ;  /* 0x00018d0000067ab9 */ /* 0x000fe40000000800 */
[----:B------:R-:W-:-:S04]  /*21910*/  IADD3 R7, P1, R17, UR6, RZ ;  /* 0x0000000611077c10 */ /* 0x000fc8000ff3e0ff */
[----:B------:R-:W-:-:S05]  /*21920*/  IADD3.X R15, RZ, R18, RZ, P1, !PT ;  /* 0x00000012ff0f7210 */ /* 0x000fca0000ffe4ff */
[----:B------:R-:W-:-:S04]  /*21930*/  IMAD.WIDE.U32 R4, R15, UR8, RZ ;  /* 0x000000080f047c25 */ /* 0x000fc8000f8e00ff */
[----:B------:R-:W-:-:S04]  /*21940*/  IMAD.WIDE.U32 R4, P1, R7, UR9, R4 ;  /* 0x0000000907047c25 */ /* 0x000fc8000f820004 */
[----:B------:R-:W-:-:S04]  /*21950*/  IMAD.WIDE.U32 R6, R7, UR8, RZ ;  /* 0x0000000807067c25 */ /* 0x000fc8000f8e00ff */
[----:B------:R-:W-:Y:S01]  /*21960*/  IMAD.X R3, RZ, RZ, RZ, P1 ;  /* 0x000000ffff037224 */ /* 0x000fe200008e06ff */
[----:B------:R-:W-:Y:S01]  /*21970*/  IADD3 RZ, P1, R7, R4, RZ ;  /* 0x0000000407ff7210 */ /* 0x000fe20007f3e0ff */
[----:B------:R-:W-:-:S04]  /*21980*/  IMAD.MOV.U32 R2, RZ, RZ, R5 ;  /* 0x000000ffff027224 */ /* 0x000fc800078e0005 */
[----:B------:R-:W-:-:S08]  /*21990*/  IMAD.WIDE.U32.X R2, R15, UR9, R2, P1 ;  /* 0x000000090f027c25 */ /* 0x000fd000088e0402 */
.L_x_499:
[--C-:B------:R-:W-:Y:S01]  /*219a0*/  SHF.R.U64 R6, R2, UR10, R3.reuse ;  /* 0x0000000a02067c19 */ /* 0x100fe20008001203 */
[----:B------:R-:W-:Y:S01]  /*219b0*/  ULDC.64 UR8, c[0x0][0x620] ;  /* 0x0001880000087ab9 */ /* 0x000fe20000000a00 */
[----:B------:R-:W-:Y:S01]  /*219c0*/  SHF.R.U32.HI R2, RZ, UR10, R3 ;  /* 0x0000000aff027c19 */ /* 0x000fe20008011603 */
[----:B------:R-:W-:Y:S01]  /*219d0*/  IMAD.MOV.U32 R3, RZ, RZ, R18 ;  /* 0x000000ffff037224 */ /* 0x000fe200078e0012 */
[----:B------:R-:W-:Y:S01]  /*219e0*/  IADD3 R5, P1, RZ, -R6, RZ ;  /* 0x80000006ff057210 */ /* 0x000fe20007f3e0ff */
[----:B------:R-:W-:Y:S01]  /*219f0*/  ULDC UR6, c[0x0][0x150] ;  /* 0x0000540000067ab9 */ /* 0x000fe20000000800 */
[----:B0-----:R-:W-:Y:S01]  /*21a00*/  I2FP.F32.U32 R7, R12 ;  /* 0x0000000c00077245 */ /* 0x001fe20000201000 */
[----:B------:R-:W0:Y:S01]  /*21a10*/  LDC R19, c[0x0][0x144] ;  /* 0x00005100ff137b82 */ /* 0x000e220000000800 */
[----:B------:R-:W-:Y:S01]  /*21a20*/  ULDC.64 UR10, c[0x0][0x640] ;  /* 0x00019000000a7ab9 */ /* 0x000fe20000000a00 */
[----:B------:R-:W-:Y:S01]  /*21a30*/  IMAD.X R2, RZ, RZ, ~R2, P1 ;  /* 0x000000ffff027224 */ /* 0x000fe200008e0e02 */
[----:B------:R-:W-:-:S03]  /*21a40*/  ISETP.NE.U32.AND P1, PT, RZ, UR10, PT ;  /* 0x0000000aff007c0c */ /* 0x000fc6000bf25070 */
[----:B------:R-:W-:Y:S01]  /*21a50*/  IMAD R4, R2, UR8, RZ ;  /* 0x0000000802047c24 */ /* 0x000fe2000f8e02ff */
[----:B------:R-:W-:Y:S01]  /*21a60*/  ISETP.NE.AND.EX P1, PT, RZ, UR11, PT, P1 ;  /* 0x0000000bff007c0c */ /* 0x000fe2000bf25310 */
[----:B------:R-:W-:Y:S01]  /*21a70*/  IMAD.MOV.U32 R2, RZ, RZ, R17 ;  /* 0x000000ffff027224 */ /* 0x000fe200078e0011 */
[----:B------:R-:W2:Y:S03]  /*21a80*/  LDC R14, c[0x0][0x148] ;  /* 0x00005200ff0e7b82 */ /* 0x000ea60000000800 */
[----:B------:R-:W-:Y:S01]  /*21a90*/  IMAD.WIDE.U32 R2, R5, UR8, R2 ;  /* 0x0000000805027c25 */ /* 0x000fe2000f8e0002 */
[----:B------:R-:W-:-:S03]  /*21aa0*/  ULDC UR8, c[0x0][0x154] ;  /* 0x0000550000087ab9 */ /* 0x000fc60000000800 */
[----:B------:R-:W-:Y:S02]  /*21ab0*/  IMAD R5, R5, UR9, R4 ;  /* 0x0000000905057c24 */ /* 0x000fe4000f8e0204 */
[----:B------:R-:W-:Y:S01]  /*21ac0*/  FMUL R4, R7, UR6 ;  /* 0x0000000607047c20 */ /* 0x000fe20008400000 */
[----:B------:R-:W-:Y:S01]  /*21ad0*/  ULDC UR6, c[0x0][0x618] ;  /* 0x0001860000067ab9 */ /* 0x000fe20000000800 */
[----:B------:R-:W-:Y:S01]  /*21ae0*/  ULDC UR9, c[0x0][0x608] ;  /* 0x0001820000097ab9 */ /* 0x000fe20000000800 */
[----:B------:R-:W-:-:S03]  /*21af0*/  IMAD.IADD R3, R3, 0x1, R5 ;  /* 0x0000000103037824 */ /* 0x000fc600078e0205 */
[----:B------:R-:W3:Y:S02]  /*21b00*/  F2I.U32.TRUNC.NTZ R4, R4 ;  /* 0x0000000400047305 */ /* 0x000ee4000020f000 */
[----:B------:R-:W-:Y:S02]  /*21b10*/  SHF.R.U64 R7, R2, UR6, R3 ;  /* 0x0000000602077c19 */ /* 0x000fe40008001203 */
[----:B-1----:R-:W-:-:S05]  /*21b20*/  I2FP.F32.U32 R2, R9 ;  /* 0x0000000900027245 */ /* 0x002fca0000201000 */
[----:B------:R-:W-:Y:S01]  /*21b30*/  FMUL R5, R2, UR8 ;  /* 0x0000000802057c20 */ /* 0x000fe20008400000 */
[----:B------:R-:W-:Y:S01]  /*21b40*/  SHF.R.U32.HI R2, RZ, UR6, R3 ;  /* 0x00000006ff027c19 */ /* 0x000fe20008011603 */
[----:B------:R-:W-:Y:S02]  /*21b50*/  ULDC UR6, c[0x0][0x658] ;  /* 0x0001960000067ab9 */ /* 0x000fe40000000800 */
[----:B------:R1:W4:Y:S01]  /*21b60*/  F2I.U32.TRUNC.NTZ R18, R5 ;  /* 0x0000000500127305 */ /* 0x000322000020f000 */
[----:B------:R-:W-:Y:S01]  /*21b70*/  SHF.R.U64 R16, R7, UR9, R2 ;  /* 0x0000000907107c19 */ /* 0x000fe20008001202 */
[----:B---3--:R-:W-:Y:S01]  /*21b80*/  IMAD.MOV R4, RZ, RZ, -R4 ;  /* 0x000000ffff047224 */ /* 0x008fe200078e0a04 */
[----:B------:R-:W-:-:S03]  /*21b90*/  SHF.R.U32.HI R3, RZ, UR9, R2 ;  /* 0x00000009ff037c19 */ /* 0x000fc60008011602 */
[----:B0-----:R-:W-:Y:S01]  /*21ba0*/  IMAD R19, R19, R4, R12 ;  /* 0x0000000413137224 */ /* 0x001fe200078e020c */
[--C-:B------:R-:W-:Y:S02]  /*21bb0*/  SHF.R.U64 R15, R16, UR6, R3.reuse ;  /* 0x00000006100f7c19 */ /* 0x100fe40008001203 */
[----:B------:R-:W-:-:S03]  /*21bc0*/  SHF.R.U32.HI R17, RZ, UR6, R3 ;  /* 0x00000006ff117c19 */ /* 0x000fc60008011603 */
[----:B------:R-:W-:Y:S02]  /*21bd0*/  IMAD.MOV.U32 R2, RZ, RZ, R15 ;  /* 0x000000ffff027224 */ /* 0x000fe400078e000f */
[----:B------:R-:W-:Y:S01]  /*21be0*/  IMAD.MOV.U32 R3, RZ, RZ, R17 ;  /* 0x000000ffff037224 */ /* 0x000fe200078e0011 */
[----:B-12-4-:R-:W-:Y:S06]  /*21bf0*/  @!P1 BRA `(.L_x_500) ;  /* 0x0000000000289947 */ /* 0x016fec0003800000 */
[----:B------:R-:W-:Y:S02]  /*21c00*/  ULDC UR6, c[0x0][0x64c] ;  /* 0x0001930000067ab9 */ /* 0x000fe40000000800 */
[----:B------:R-:W-:-:S05]  /*21c10*/  IADD3 R3, P1, R15, UR6, RZ ;  /* 0x000000060f037c10 */ /* 0x000fca000ff3e0ff */
[----:B------:R-:W-:-:S04]  /*21c20*/  IMAD.X R17, RZ, RZ, R17, P1 ;  /* 0x000000ffff117224 */ /* 0x000fc800008e0611 */
[----:B------:R-:W-:-:S04]  /*21c30*/  IMAD.WIDE.U32 R4, R17, UR10, RZ ;  /* 0x0000000a11047c25 */ /* 0x000fc8000f8e00ff */
[----:B------:R-:W-:-:S04]  /*21c40*/  IMAD.WIDE.U32 R4, P1, R3, UR11, R4 ;  /* 0x0000000b03047c25 */ /* 0x000fc8000f820004 */
[----:B------:R-:W-:-:S04]  /*21c50*/  IMAD.WIDE.U32 R2, R3, UR10, RZ ;  /* 0x0000000a03027c25 */ /* 0x000fc8000f8e00ff */
[----:B------:R-:W-:Y:S01]  /*21c60*/  IMAD.MOV.U32 R2, RZ, RZ, R5 ;  /* 0x000000ffff027224 */ /* 0x000fe200078e0005 */
[----:B------:R-:W-:Y:S01]  /*21c70*/  IADD3 RZ, P2, R3, R4, RZ ;  /* 0x0000000403ff7210 */ /* 0x000fe20007f5e0ff */
[----:B------:R-:W-:-:S04]  /*21c80*/  IMAD.X R3, RZ, RZ, RZ, P1 ;  /* 0x000000ffff037224 */ /* 0x000fc800008e06ff */
[----:B------:R-:W-:-:S08]  /*21c90*/  IMAD.WIDE.U32.X R2, R17, UR11, R2, P2 ;  /* 0x0000000b11027c25 */ /* 0x000fd000090e0402 */
.L_x_500:
[----:B------:R-:W-:Y:S01]  /*21ca0*/  ULDC UR6, c[0x0][0x648] ;  /* 0x0001920000067ab9 */ /* 0x000fe20000000800 */
[----:B------:R-:W-:Y:S01]  /*21cb0*/  LOP3.LUT R16, R16, UR19, RZ, 0xc0, !PT ;  /* 0x0000001310107c12 */ /* 0x000fe2000f8ec0ff */
[----:B------:R-:W-:Y:S01]  /*21cc0*/  IMAD.MOV R18, RZ, RZ, -R18 ;  /* 0x000000ffff127224 */ /* 0x000fe200078e0a12 */
[----:B------:R-:W-:Y:S01]  /*21cd0*/  SHF.R.U64 R3, R2, UR6, R3 ;  /* 0x0000000602037c19 */ /* 0x000fe20008001203 */
[----:B------:R-:W-:Y:S01]  /*21ce0*/  ULDC UR6, c[0x0][0x638] ;  /* 0x00018e0000067ab9 */ /* 0x000fe20000000800 */
[----:B------:R-:W-:Y:S01]  /*21cf0*/  LOP3.LUT R12, R7, UR4, RZ, 0xc0, !PT ;  /* 0x00000004070c7c12 */ /* 0x000fe2000f8ec0ff */
[----:B------:R-:W-:Y:S01]  /*21d00*/  @P4 IMAD R19, R14, R18, R9 ;  /* 0x000000120e134224 */ /* 0x000fe200078e0209 */
[----:B------:R-:W-:Y:S01]  /*21d10*/  ULDC UR8, c[0x0][0x610] ;  /* 0x0001840000087ab9 */ /* 0x000fe20000000800 */
[----:B------:R-:W-:Y:S02]  /*21d20*/  IMAD.MOV R2, RZ, RZ, -R3 ;  /* 0x000000ffff027224 */ /* 0x000fe400078e0a03 */
[----:B------:R-:W-:-:S02]  /*21d30*/  IMAD R4, R3, UR5, R16 ;  /* 0x0000000503047c24 */ /* 0x000fc4000f8e0210 */
[----:B------:R-:W-:Y:S01]  /*21d40*/  IMAD R15, R2, UR6, R15 ;  /* 0x00000006020f7c24 */ /* 0x000fe2000f8e020f */
[----:B------:R-:W-:Y:S01]  /*21d50*/  ULDC UR6, c[0x0][0x600] ;  /* 0x0001800000067ab9 */ /* 0x000fe20000000800 */
[----:B------:R-:W-:Y:S02]  /*21d60*/  IMAD R4, R4, UR8, R19 ;  /* 0x0000000804047c24 */ /* 0x000fe4000f8e0213 */
[----:B------:R-:W-:Y:S02]  /*21d70*/  IMAD R15, R15, UR6, R12 ;  /* 0x000000060f0f7c24 */ /* 0x000fe4000f8e020c */
[----:B------:R-:W-:-:S03]  /*21d80*/  IMAD.MOV.U32 R2, RZ, RZ, 0x1 ;  /* 0x00000001ff027424 */ /* 0x000fc600078e00ff */
[----:B------:R-:W-:Y:S02]  /*21d90*/  SEL R5, R15, R4, !P4 ;  /* 0x000000040f057207 */ /* 0x000fe40006000000 */
[----:B------:R-:W-:-:S07]  /*21da0*/  SEL R4, R4, R15, !P4 ;  /* 0x0000000f04047207 */ /* 0x000fce0006000000 */
.L_x_498:
[----:B------:R-:W-:Y:S05]  /*21db0*/  BSYNC B1 ;  /* 0x0000000000017941 */ /* 0x000fea0003800000 */
.L_x_497:
[----:B------:R-:W-:-:S13]  /*21dc0*/  LOP3.LUT P1, RZ, R2, 0xff, RZ, 0xc0, !PT ;  /* 0x000000ff02ff7812 */ /* 0x000fda000782c0ff */
[----:B------:R-:W-:Y:S05]  /*21dd0*/  @P1 BRA `(.L_x_501) ;  /* 0xfffffff400301947 */ /* 0x000fea000383ffff */
[----:B------:R-:W-:Y:S05]  /*21de0*/  BSYNC B0 ;  /* 0x0000000000007941 */ /* 0x000fea0003800000 */
.L_x_489:
[----:B------:R-:W-:-:S03]  /*21df0*/  UMOV UR6, 0xffffffff ;  /* 0xffffffff00067882 */ /* 0x000fc60000000000 */
[----:B------:R-:W-:Y:S05]  /*21e00*/  BRA.DIV UR6, `(.L_x_502) ;  /* 0x0000000606287947 */ /* 0x000fea000b800000 */
[----:B------:R-:W-:-:S13]  /*21e10*/  ELECT P0, URZ, PT ;  /* 0x00000000003f782f */ /* 0x000fda0003800000 */
.L_x_516:
[----:B------:R-:W-:Y:S04]  /*21e20*/  BSSY B0, `(.L_x_503) ;  /* 0x000002c000007945 */ /* 0x000fe80003800000 */
[----:B------:R-:W-:Y:S05]  /*21e30*/  @!P0 BRA `(.L_x_504) ;  /* 0x0000000000a88947 */ /* 0x000fea0003800000 */
[----:B------:R-:W-:-:S04]  /*21e40*/  ULOP3.LUT UR6, UR7, 0x2, URZ, 0xfc, !UPT ;  /* 0x0000000207067892 */ /* 0x000fc8000f8efc3f */
[----:B------:R-:W-:-:S06]  /*21e50*/  UISETP.NE.AND UP0, UPT, UR6, 0x3, UPT ;  /* 0x000000030600788c */ /* 0x000fcc000bf05270 */
[----:B------:R-:W-:-:S13]  /*21e60*/  PLOP3.LUT P0, PT, PT, PT, UP0, 0x80, 0x0 ;  /* 0x000000000000781c */ /* 0x000fda0003f0f008 */
[----:B------:R-:W-:Y:S05]  /*21e70*/  @!P0 BRA `(.L_x_505) ;  /* 0x0000000000048947 */ /* 0x000fea0003800000 */
[----:B------:R-:W-:Y:S01]  /*21e80*/  BPT.TRAP 0x1 ;  /* 0x000000040000795c */ /* 0x000fe20000300000 */
.L_x_505:
[----:B------:R-:W0:Y:S01]  /*21e90*/  S2R R3, SR_CgaCtaId ;  /* 0x0000000000037919 */ /* 0x000e220000008800 */
[----:B------:R-:W-:-:S04]  /*21ea0*/  MOV R2, 0x400 ;  /* 0x0000040000027802 */ /* 0x000fc80000000f00 */
[----:B0-----:R-:W-:Y:S02]  /*21eb0*/  LEA R3, R3, R2, 0x18 ;  /* 0x0000000203037211 */ /* 0x001fe400078ec0ff */
[----:B------:R-:W-:-:S03]  /*21ec0*/  SHF.L.U32 R2, R8, 0x1f, RZ ;  /* 0x0000001f08027819 */ /* 0x000fc600000006ff */
[----:B------:R-:W-:-:S04]  /*21ed0*/  VIADD R3, R3, 0x20 ;  /* 0x0000002003037836 */ /* 0x000fc80000000000 */
[C---:B------:R-:W-:Y:S02]  /*21ee0*/  IMAD R7, R0.reuse, 0x8, R3 ;  /* 0x0000000800077824 */ /* 0x040fe400078e0203 */
[----:B------:R-:W-:Y:S02]  /*21ef0*/  VIADD R0, R0, 0x1 ;  /* 0x0000000100007836 */ /* 0x000fe40000000000 */
[----:B------:R-:W0:Y:S03]  /*21f00*/  SYNCS.PHASECHK.TRANS64.TRYWAIT P0, [R7+URZ], R2 ;  /* 0x00000002070075a7 */ /* 0x000e26000800017f */
[----:B------:R-:W-:-:S04]  /*21f10*/  ISETP.NE.AND P1, PT, R0, 0x4, PT ;  /* 0x000000040000780c */ /* 0x000fc80003f25270 */
[----:B------:R-:W-:Y:S02]  /*21f20*/  SEL R5, RZ, 0x1, P1 ;  /* 0x00000001ff057807 */ /* 0x000fe40000800000 */
[----:B------:R-:W-:Y:S02]  /*21f30*/  SEL R0, R0, RZ, P1 ;  /* 0x000000ff00007207 */ /* 0x000fe40000800000 */
[----:B------:R-:W-:-:S03]  /*21f40*/  LOP3.LUT R5, R8, R5, RZ, 0x3c, !PT ;  /* 0x0000000508057212 */ /* 0x000fc600078e3cff */
[----:B------:R-:W-:Y:S01]  /*21f50*/  IMAD R9, R0, 0x8, R3 ;  /* 0x0000000800097824 */ /* 0x000fe200078e0203 */
[----:B------:R-:W-:Y:S01]  /*21f60*/  SHF.L.U32 R4, R5, 0x1f, RZ ;  /* 0x0000001f05047819 */ /* 0x000fe200000006ff */
[----:B0-----:R-:W-:Y:S06]  /*21f70*/  @!P0 BRA `(.L_x_506) ;  /* 0x0000000000f08947 */ /* 0x001fec0003800000 */
.L_x_517:
[----:B------:R-:W1:Y:S01]  /*21f80*/  SYNCS.PHASECHK.TRANS64.TRYWAIT P0, [R9+URZ], R4 ;  /* 0x00000004090075a7 */ /* 0x000e62000800017f */
[----:B------:R-:W-:-:S05]  /*21f90*/  VIADD R0, R0, 0x1 ;  /* 0x0000000100007836 */ /* 0x000fca0000000000 */
[----:B------:R-:W-:-:S04]  /*21fa0*/  ISETP.NE.AND P1, PT, R0, 0x4, PT ;  /* 0x000000040000780c */ /* 0x000fc80003f25270 */
[----:B0-----:R-:W-:Y:S02]  /*21fb0*/  SEL R2, RZ, 0x1, P1 ;  /* 0x00000001ff027807 */ /* 0x001fe40000800000 */
[----:B------:R-:W-:Y:S02]  /*21fc0*/  SEL R0, R0, RZ, P1 ;  /* 0x000000ff00007207 */ /* 0x000fe40000800000 */
[----:B------:R-:W-:-:S03]  /*21fd0*/  LOP3.LUT R7, R5, R2, RZ, 0x3c, !PT ;  /* 0x0000000205077212 */ /* 0x000fc600078e3cff */
[----:B------:R-:W-:Y:S01]  /*21fe0*/  IMAD R6, R0, 0x8, R3 ;  /* 0x0000000800067824 */ /* 0x000fe200078e0203 */
[----:B------:R-:W-:Y:S01]  /*21ff0*/  SHF.L.U32 R5, R7, 0x1f, RZ ;  /* 0x0000001f07057819 */ /* 0x000fe200000006ff */
[----:B-1----:R-:W-:Y:S06]  /*22000*/  @!P0 BRA `(.L_x_507) ;  /* 0x0000000000e08947 */ /* 0x002fec0003800000 */
.L_x_518:
[----:B------:R-:W1:Y:S01]  /*22010*/  SYNCS.PHASECHK.TRANS64.TRYWAIT P0, [R6+URZ], R5 ;  /* 0x00000005060075a7 */ /* 0x000e62000800017f */
[----:B------:R-:W-:-:S05]  /*22020*/  VIADD R0, R0, 0x1 ;  /* 0x0000000100007836 */ /* 0x000fca0000000000 */
[----:B------:R-:W-:-:S04]  /*22030*/  ISETP.NE.AND P1, PT, R0, 0x4, PT ;  /* 0x000000040000780c */ /* 0x000fc80003f25270 */
[----:B------:R-:W-:Y:S02]  /*22040*/  SEL R2, RZ, 0x1, P1 ;  /* 0x00000001ff027807 */ /* 0x000fe40000800000 */
[----:B------:R-:W-:Y:S02]  /*22050*/  SEL R0, R0, RZ, P1 ;  /* 0x000000ff00007207 */ /* 0x000fe40000800000 */
[----:B------:R-:W-:Y:S01]  /*22060*/  LOP3.LUT R2, R7, R2, RZ, 0x3c, !PT ;  /* 0x0000000207027212 */ /* 0x000fe200078e3cff */
[----:B-1----:R-:W-:Y:S06]  /*22070*/  @!P0 BRA `(.L_x_508) ;  /* 0x0000000000d88947 */ /* 0x002fec0003800000 */
.L_x_519:
[----:B------:R-:W-:Y:S01]  /*22080*/  IMAD R3, R0, 0x8, R3 ;  /* 0x0000000800037824 */ /* 0x000fe200078e0203 */
[----:B------:R-:W-:-:S07]  /*22090*/  SHF.L.U32 R0, R2, 0x1f, RZ ;  /* 0x0000001f02007819 */ /* 0x000fce00000006ff */
.L_x_509:
[----:B--2---:R2:W3:Y:S02]  /*220a0*/  SYNCS.PHASECHK.TRANS64.TRYWAIT P0, [R3+URZ], R0 ;  /* 0x00000000030075a7 */ /* 0x0044e4000800017f */
[----:B---3--:R-:W-:Y:S05]  /*220b0*/  @!P0 NANOSLEEP.SYNCS 0x989680 ;  /* 0x009896800000895d */ /* 0x008fea0003900000 */
[----:B------:R-:W3:Y:S02]  /*220c0*/  @!P0 SYNCS.PHASECHK.TRANS64 P0, [R3+URZ], R0 ;  /* 0x00000000030085a7 */ /* 0x000ee4000800007f */
[----:B---3--:R-:W-:Y:S05]  /*220d0*/  @!P0 BRA `(.L_x_509) ;  /* 0xfffffffc00f08947 */ /* 0x008fea000383ffff */
.L_x_504:
[----:B------:R-:W-:Y:S05]  /*220e0*/  BSYNC B0 ;  /* 0x0000000000007941 */ /* 0x000fea0003800000 */
.L_x_503:
[----:B------:R-:W-:Y:S05]  /*220f0*/  EXIT ;  /* 0x000000000000794d */ /* 0x000fea0003800000 */
.L_x_17:
[----:B-1----:R-:W-:-:S04]  /*22100*/  IMAD.U32 R3, RZ, RZ, UR12 ;  /* 0x0000000cff037e24 */ /* 0x002fc8000f8e00ff */
[----:B------:R1:W4:Y:S03]  /*22110*/  SYNCS.PHASECHK.TRANS64.TRYWAIT P0, [R3+URZ], R0 ;  /* 0x00000000030075a7 */ /* 0x000326000800017f */
[----:B----4-:R-:W-:Y:S05]  /*22120*/  @!P0 NANOSLEEP.SYNCS 0x989680 ;  /* 0x009896800000895d */ /* 0x010fea0003900000 */
[----:B------:R-:W4:Y:S02]  /*22130*/  @!P0 SYNCS.PHASECHK.TRANS64 P0, [R3+URZ], R0 ;  /* 0x00000000030085a7 */ /* 0x000f24000800007f */
[----:B----4-:R-:W-:Y:S05]  /*22140*/  @!P0 BRA `(.L_x_17) ;  /* 0xfffffffc00ec8947 */ /* 0x010fea000383ffff */
[----:B------:R-:W-:Y:S05]  /*22150*/  BRA `(.L_x_16) ;  /* 0xfffffe0400887947 */ /* 0x000fea000383ffff */
.L_x_23:
[----:B-----5:R1:W-:Y:S02]  /*22160*/  STL [R1+0x388], R0 ;  /* 0x0003880001007387 */ /* 0x0203e40000100800 */
[----:B-1----:R-:W-:-:S04]  /*22170*/  IMAD.U32 R0, RZ, RZ, UR14 ;  /* 0x0000000eff007e24 */ /* 0x002fc8000f8e00ff */
[----:B------:R1:W4:Y:S03]  /*22180*/  SYNCS.PHASECHK.TRANS64.TRYWAIT P0, [R0+URZ], R5 ;  /* 0x00000005000075a7 */ /* 0x000326000800017f */
[----:B----4-:R-:W-:Y:S05]  /*22190*/  @!P0 NANOSLEEP.SYNCS 0x989680 ;  /* 0x009896800000895d */ /* 0x010fea0003900000 */
[----:B------:R1:W4:Y:S02]  /*221a0*/  @!P0 SYNCS.PHASECHK.TRANS64 P0, [R0+URZ], R5 ;  /* 0x00000005000085a7 */ /* 0x000324000800007f */
[----:B-1----:R1:W5:Y:S02]  /*221b0*/  LDL.LU R0, [R1+0x388] ;  /* 0x0003880001007983 */ /* 0x0023640000300800 */
[----:B-1--4-:R-:W-:Y:S05]  /*221c0*/  @!P0 BRA `(.L_x_23) ;  /* 0xfffffffc00e48947 */ /* 0x012fea000383ffff */
[----:B------:R-:W-:Y:S05]  /*221d0*/  BRA `(.L_x_22) ;  /* 0xfffffe4c00807947 */ /* 0x000fea000383ffff */
.L_x_490:
[----:B------:R-:W-:Y:S01]  /*221e0*/  BSSY B1, `(.L_x_510) ;  /* 0x0000006000017945 */ /* 0x000fe20003800000 */
[----:B------:R-:W-:-:S07]  /*221f0*/  IMAD.MOV.U32 R2, RZ, RZ, -0x1 ;  /* 0xffffffffff027424 */ /* 0x000fce00078e00ff */
[----:B------:R-:W-:Y:S05]  /*22200*/  WARPSYNC.COLLECTIVE R2, `(.L_x_511) ;  /* 0x00000000020c7348 */ /* 0x000fea0003c00000 */
[----:B------:R-:W-:Y:S02]  /*22210*/  ELECT P1, UR62, PT ;  /* 0x00000000003e782f */ /* 0x000fe40003820000 */
[----:B------:R-:W-:Y:S01]  /*22220*/  MOV R2, UR62 ;  /* 0x0000003e00027c02 */ /* 0x000fe20008000f00 */
[----:B------:R-:W-:Y:S10]  /*22230*/  ENDCOLLECTIVE ;  /* 0x000000000000791b */ /* 0x000ff40003800000 */
.L_x_511:
[----:B------:R-:W-:Y:S05]  /*22240*/  BSYNC B1 ;  /* 0x0000000000017941 */ /* 0x000fea0003800000 */
.L_x_510:
[----:B------:R-:W-:Y:S05]  /*22250*/  BRA `(.L_x_512) ;  /* 0xfffffff0001c7947 */ /* 0x000fea000383ffff */
.L_x_493:
[----:B0-----:R0:W1:Y:S02]  /*22260*/  SYNCS.PHASECHK.TRANS64.TRYWAIT P1, [R12+URZ+0x20], R5 ;  /* 0x000020050c0075a7 */ /* 0x001064000802017f */
[----:B-1----:R-:W-:Y:S05]  /*22270*/  @!P1 NANOSLEEP.SYNCS 0x989680 ;  /* 0x009896800000995d */ /* 0x002fea0003900000 */
[----:B------:R-:W1:Y:S02]  /*22280*/  @!P1 SYNCS.PHASECHK.TRANS64 P1, [R12+URZ+0x20], R5 ;  /* 0x000020050c0095a7 */ /* 0x000e64000802007f */
[----:B-1----:R-:W-:Y:S05]  /*22290*/  @!P1 BRA `(.L_x_493) ;  /* 0xfffffffc00f09947 */ /* 0x002fea000383ffff */
[----:B------:R-:W-:Y:S05]  /*222a0*/  BRA `(.L_x_513) ;  /* 0xfffffff000507947 */ /* 0x000fea000383ffff */
.L_x_502:
[----:B------:R-:W-:Y:S01]  /*222b0*/  BSSY B0, `(.L_x_514) ;  /* 0x0000006000007945 */ /* 0x000fe20003800000 */
[----:B------:R-:W-:-:S07]  /*222c0*/  IMAD.MOV.U32 R2, RZ, RZ, -0x1 ;  /* 0xffffffffff027424 */ /* 0x000fce00078e00ff */
[----:B------:R-:W-:Y:S05]  /*222d0*/  WARPSYNC.COLLECTIVE R2, `(.L_x_515) ;  /* 0x00000000020c7348 */ /* 0x000fea0003c00000 */
[----:B------:R-:W-:Y:S02]  /*222e0*/  ELECT P1, UR62, PT ;  /* 0x00000000003e782f */ /* 0x000fe40003820000 */
[----:B------:R-:W-:Y:S01]  /*222f0*/  MOV R2, UR62 ;  /* 0x0000003e00027c02 */ /* 0x000fe20008000f00 */
[----:B------:R-:W-:Y:S10]  /*22300*/  ENDCOLLECTIVE ;  /* 0x000000000000791b */ /* 0x000ff40003800000 */
.L_x_515:
[----:B------:R-:W-:Y:S05]  /*22310*/  BSYNC B0 ;  /* 0x0000000000007941 */ /* 0x000fea0003800000 */
.L_x_514:
[----:B------:R-:W-:Y:S01]  /*22320*/  PLOP3.LUT P0, PT, P1, PT, PT, 0x80, 0x0 ;  /* 0x000000000000781c */ /* 0x000fe20000f0f070 */
[----:B------:R-:W-:-:S12]  /*22330*/  BRA `(.L_x_516) ;  /* 0xfffffff800b87947 */ /* 0x000fd8000383ffff */
.L_x_506:
[----:B0-----:R0:W1:Y:S02]  /*22340*/  SYNCS.PHASECHK.TRANS64.TRYWAIT P0, [R7+URZ], R2 ;  /* 0x00000002070075a7 */ /* 0x001064000800017f */
[----:B-1----:R-:W-:Y:S05]  /*22350*/  @!P0 NANOSLEEP.SYNCS 0x989680 ;  /* 0x009896800000895d */ /* 0x002fea0003900000 */
[----:B------:R-:W1:Y:S02]  /*22360*/  @!P0 SYNCS.PHASECHK.TRANS64 P0, [R7+URZ], R2 ;  /* 0x00000002070085a7 */ /* 0x000e64000800007f */
[----:B-1----:R-:W-:Y:S05]  /*22370*/  @!P0 BRA `(.L_x_506) ;  /* 0xfffffffc00f08947 */ /* 0x002fea000383ffff */
[----:B------:R-:W-:Y:S05]  /*22380*/  BRA `(.L_x_517) ;  /* 0xfffffff800fc7947 */ /* 0x000fea000383ffff */
.L_x_507:
[----:B0-----:R0:W1:Y:S02]  /*22390*/  SYNCS.PHASECHK.TRANS64.TRYWAIT P0, [R9+URZ], R4 ;  /* 0x00000004090075a7 */ /* 0x001064000800017f */
[----:B-1----:R-:W-:Y:S05]  /*223a0*/  @!P0 NANOSLEEP.SYNCS 0x989680 ;  /* 0x009896800000895d */ /* 0x002fea0003900000 */
[----:B------:R-:W1:Y:S02]  /*223b0*/  @!P0 SYNCS.PHASECHK.TRANS64 P0, [R9+URZ], R4 ;  /* 0x00000004090085a7 */ /* 0x000e64000800007f */
[----:B-1----:R-:W-:Y:S05]  /*223c0*/  @!P0 BRA `(.L_x_507) ;  /* 0xfffffffc00f08947 */ /* 0x002fea000383ffff */
[----:B------:R-:W-:Y:S05]  /*223d0*/  BRA `(.L_x_518) ;  /* 0xfffffffc000c7947 */ /* 0x000fea000383ffff */
.L_x_508:
[----:B-1----:R1:W2:Y:S02]  /*223e0*/  SYNCS.PHASECHK.TRANS64.TRYWAIT P0, [R6+URZ], R5 ;  /* 0x00000005060075a7 */ /* 0x0022a4000800017f */
[----:B--2---:R-:W-:Y:S05]  /*223f0*/  @!P0 NANOSLEEP.SYNCS 0x989680 ;  /* 0x009896800000895d */ /* 0x004fea0003900000 */
[----:B------:R-:W2:Y:S02]  /*22400*/  @!P0 SYNCS.PHASECHK.TRANS64 P0, [R6+URZ], R5 ;  /* 0x00000005060085a7 */ /* 0x000ea4000800007f */
[----:B--2---:R-:W-:Y:S05]  /*22410*/  @!P0 BRA `(.L_x_508) ;  /* 0xfffffffc00f08947 */ /* 0x004fea000383ffff */
[----:B------:R-:W-:Y:S05]  /*22420*/  BRA `(.L_x_519) ;  /* 0xfffffffc00147947 */ /* 0x000fea000383ffff */
.L_x_520:
[----:B------:R-:W-:-:S00]  /*22430*/  BRA `(.L_x_520) ;  /* 0xfffffffc00fc7947 */ /* 0x000fc0000383ffff */
[----:B------:R-:W-:-:S00]  /*22440*/  NOP ;  /* 0x0000000000007918 */ /* 0x000fc00000000000 */
        /* <DEDUP_REMOVED lines=11> */
.L_x_521:


//--------------------- .nv.shared._ZN7cutlass13device_kernelINS_4gemm6kernel13GemmUniversalIN4cute5tupleIJiiiiEEENS1_10collective13CollectiveMmaINS1_37MainloopSm90TmaGmmaWarpSpecializedFP8ILi4ENS5_IJNS4_1CILi1EEESB_SB_EEENS1_35KernelTmaWarpSpecializedCooperativeEEENS5_IJNSA_ILi192EEENSA_ILi224EEENSA_ILi128EEEEEENS_12float_e4m3_tENS5_IJlSB_lEEESJ_SK_NS4_8TiledMMAINS4_8MMA_AtomIJNS4_4SM904GMMA30MMA_64x32x32_F32E4M3E4M3_SS_TNILNSO_7ScaleInE1ELSQ_1EEEEEENS4_6LayoutINS5_IJNSA_ILi2EEESB_SB_EEENS5_IJSB_NSA_ILi0EEESW_EEEEENS5_IJNS4_10UnderscoreESZ_SZ_EEEEENS4_13SM90_TMA_LOADENS4_14ComposedLayoutINS4_7SwizzleILi3ELi4ELi3EEENS4_18smem_ptr_flag_bitsILi8EEENST_INS5_IJNSA_ILi8EEESH_EEENS5_IJSH_SB_EEEEEEEvNS4_8identityES12_S1C_vS1D_EENS_8epilogue10collective6detail29Sm90TmaWarpSpecializedAdapterINS1G_15DefaultEpilogueISJ_SK_SK_NS1F_6thread17LinearCombinationISJ_Li1EffLNS1K_9ScaleType4KindE0ELNS_15FloatRoundStyleE2ESJ_EENS1_15EpilogueDefaultEEEEEvvEEEEvNT_6ParamsE --------------------------
	.section	.nv.shared._ZN7cutlass13device_kernelINS_4gemm6kernel13GemmUniversalIN4cute5tupleIJiiiiEEENS1_10collective13CollectiveMmaINS1_37MainloopSm90TmaGmmaWarpSpecializedFP8ILi4ENS5_IJNS4_1CILi1EEESB_SB_EEENS1_35KernelTmaWarpSpecializedCooperativeEEENS5_IJNSA_ILi192EEENSA_ILi224EEENSA_ILi128EEEEEENS_12float_e4m3_tENS5_IJlSB_lEEESJ_SK_NS4_8TiledMMAINS4_8MMA_AtomIJNS4_4SM904GMMA30MMA_64x32x32_F32E4M3E4M3_SS_TNILNSO_7ScaleInE1ELSQ_1EEEEEENS4_6LayoutINS5_IJNSA_ILi2EEESB_SB_EEENS5_IJSB_NSA_ILi0EEESW_EEEEENS5_IJNS4_10UnderscoreESZ_SZ_EEEEENS4_13SM90_TMA_LOADENS4_14ComposedLayoutINS4_7SwizzleILi3ELi4ELi3EEENS4_18smem_ptr_flag_bitsILi8EEENST_INS5_IJNSA_ILi8EEESH_EEENS5_IJSH_SB_EEEEEEEvNS4_8identityES12_S1C_vS1D_EENS_8epilogue10collective6detail29Sm90TmaWarpSpecializedAdapterINS1G_15DefaultEpilogueISJ_SK_SK_NS1F_6thread17LinearCombinationISJ_Li1EffLNS1K_9ScaleType4KindE0ELNS_15FloatRoundStyleE2ESJ_EENS1_15EpilogueDefaultEEEEEvvEEEEvNT_6ParamsE,"aw",@nobits
	.sectionflags	@""
	.align	16
	.zero		1024


//--------------------- .nv.shared.reserved.0     --------------------------
	.section	.nv.shared.reserved.0,"aw",@nobits
	.weak		__nv_reservedSMEM_offset_0_alias
	.size		__nv_reservedSMEM_offset_0_alias, 0, 0
	.other		__nv_reservedSMEM_offset_0_alias,@"STO_CUDA_RESERVED_SHARED STV_DEFAULT"
__nv_reservedSMEM_offset_0_alias:
	.zero		0


//--------------------- .nv.global                --------------------------
	.section	.nv.global,"aw",@nobits
.nv.global:
	.type		_ZN39_INTERNAL_b88c7527_4_k_cu_51e426d9_46184cute1_E,@object
	.size		_ZN39_INTERNAL_b88c7527_4_k_cu_51e426d9_46184cute1_E,(_ZN39_INTERNAL_b88c7527_4_k_cu_51e426d9_46184cuda3std3__45__cpo6cbeginE - _ZN39_INTERNAL_b88c7527_4_k_cu_51e426d9_46184cute1_E)
_ZN39_INTERNAL_b88c7527_4_k_cu_51e426d9_46184cute1_E:
	.zero		1
	.type		_ZN39_INTERNAL_b88c7527_4_k_cu_51e426d9_46184cuda3std3__45__cpo6cbeginE,@object
	.size		_ZN39_INTERNAL_b88c7527_4_k_cu_51e426d9_46184cuda3std3__45__cpo6cbeginE,(_ZN39_INTERNAL_b88c7527_4_k_cu_51e426d9_46184cuda3std3__48in_placeE - _ZN39_INTERNAL_b88c7527_4_k_cu_51e426d9_46184cuda3std3__45__cpo6cbeginE)
_ZN39_INTERNAL_b88c7527_4_k_cu_51e426d9_46184cuda3std3__45__cpo6cbeginE:
	.zero		1
	.type		_ZN39_INTERNAL_b88c7527_4_k_cu_51e426d9_46184cuda3std3__48in_placeE,@object
	.size		_ZN39_INTERNAL_b88c7527_4_k_cu_51e426d9_46184cuda3std3__48in_placeE,(_ZN39_INTERNAL_b88c7527_4_k_cu_51e426d9_46184cuda3std6ranges3__45__cpo9iter_moveE - _ZN39_INTERNAL_b88c7527_4_k_cu_51e426d9_46184cuda3std3__48in_placeE)
_ZN39_INTERNAL_b88c7527_4_k_cu_51e426d9_46184cuda3std3__48in_placeE:
	.zero		1
	.type		_ZN39_INTERNAL_b88c7527_4_k_cu_51e426d9_46184cuda3std6ranges3__45__cpo9iter_moveE,@object
	.size		_ZN39_INTERNAL_b88c7527_4_k_cu_51e426d9_46184cuda3std6ranges3__45__cpo9iter_moveE,(_ZN39_INTERNAL_b88c7527_4_k_cu_51e426d9_46184cuda3std3__45__cpo5beginE - _ZN39_INTERNAL_b88c7527_4_k_cu_51e426d9_46184cuda3std6ranges3__45__cpo9iter_moveE)
_ZN39_INTERNAL_b88c7527_4_k_cu_51e426d9_46184cuda3std6ranges3__45__cpo9iter_moveE:
	.zero		1
	.type		_ZN39_INTERNAL_b88c7527_4_k_cu_51e426d9_46184cuda3std3__45__cpo5beginE,@object
	.size		_ZN39_INTERNAL_b88c7527_4_k_cu_51e426d9_46184cuda3std3__45__cpo5beginE,(_ZN39_INTERNAL_b88c7527_4_k_cu_51e426d9_46184cuda3std3__441_GLOBAL__N__b88c7527_4_k_cu_51e426d9_46186ignoreE - _ZN39_INTERNAL_b88c7527_4_k_cu_51e426d9_46184cuda3std3__45__cpo5beginE)
_ZN39_INTERNAL_b88c7527_4_k_cu_51e426d9_46184cuda3std3__45__cpo5beginE:
	.zero		1
	.type		_ZN39_INTERNAL_b88c7527_4_k_cu_51e426d9_46184cuda3std3__441_GLOBAL__N__b88c7527_4_k_cu_51e426d9_46186ignoreE,@object
	.size		_ZN39_INTERNAL_b88c7527_4_k_cu_51e426d9_46184cuda3std3__441_GLOBAL__N__b88c7527_4_k_cu_51e426d9_46186ignoreE,(_ZN39_INTERNAL_b88c7527_4_k_cu_51e426d9_46184cute7productE - _ZN39_INTERNAL_b88c7527_4_k_cu_51e426d9_46184cuda3std3__441_GLOBAL__N__b88c7527_4_k_cu_51e426d9_46186ignoreE)
_ZN39_INTERNAL_b88c7527_4_k_cu_51e426d9_46184cuda3std3__441_GLOBAL__N__b88c7527_4_k_cu_51e426d9_46186ignoreE:
	.zero		1
	.type		_ZN39_INTERNAL_b88c7527_4_k_cu_51e426d9_46184cute7productE,@object
	.size		_ZN39_INTERNAL_b88c7527_4_k_cu_51e426d9_46184cute7productE,(_ZN39_INTERNAL_b88c7527_4_k_cu_51e426d9_46184cuda3std3__45__cpo3endE - _ZN39_INTERNAL_b88c7527_4_k_cu_51e426d9_46184cute7productE)
_ZN39_INTERNAL_b88c7527_4_k_cu_51e426d9_46184cute7productE:
	.zero		1
	.type		_ZN39_INTERNAL_b88c7527_4_k_cu_51e426d9_46184cuda3std3__45__cpo3endE,@object
	.size		_ZN39_INTERNAL_b88c7527_4_k_cu_51e426d9_46184cuda3std3__45__cpo3endE,(_ZN39_INTERNAL_b88c7527_4_k_cu_51e426d9_46184cuda3std3__419piecewise_constructE - _ZN39_INTERNAL_b88c7527_4_k_cu_51e426d9_46184cuda3std3__45__cpo3endE)
_ZN39_INTERNAL_b88c7527_4_k_cu_51e426d9_46184cuda3std3__45__cpo3endE:
	.zero		1
	.type		_ZN39_INTERNAL_b88c7527_4_k_cu_51e426d9_46184cuda3std3__419piecewise_constructE,@object
	.size		_ZN39_INTERNAL_b88c7527_4_k_cu_51e426d9_46184cuda3std3__419piecewise_constructE,(_ZN39_INTERNAL_b88c7527_4_k_cu_51e426d9_46184cuda3std3__45__cpo4cendE - _ZN39_INTERNAL_b88c7527_4_k_cu_51e426d9_46184cuda3std3__419piecewise_constructE)
_ZN39_INTERNAL_b88c7527_4_k_cu_51e426d9_46184cuda3std3__419piecewise_constructE:
	.zero		1
	.type		_ZN39_INTERNAL_b88c7527_4_k_cu_51e426d9_46184cuda3std3__45__cpo4cendE,@object
	.size		_ZN39_INTERNAL_b88c7527_4_k_cu_51e426d9_46184cuda3std3__45__cpo4cendE,(_ZN39_INTERNAL_b88c7527_4_k_cu_51e426d9_46184cuda3std6ranges3__45__cpo4swapE - _ZN39_INTERNAL_b88c7527_4_k_cu_51e426d9_46184cuda3std3__45__cpo4cendE)
_ZN39_INTERNAL_b88c7527_4_k_cu_51e426d9_46184cuda3std3__45__cpo4cendE:
	.zero		1
	.type		_ZN39_INTERNAL_b88c7527_4_k_cu_51e426d9_46184cuda3std6ranges3__45__cpo4swapE,@object
	.size		_ZN39_INTERNAL_b88c7527_4_k_cu_51e426d9_46184cuda3std6ranges3__45__cpo4swapE,(.L_7 - _ZN39_INTERNAL_b88c7527_4_k_cu_51e426d9_46184cuda3std6ranges3__45__cpo4swapE)
_ZN39_INTERNAL_b88c7527_4_k_cu_51e426d9_46184cuda3std6ranges3__45__cpo4swapE:
	.zero		1
.L_7:


//--------------------- .nv.constant0._ZN7cutlass13device_kernelINS_4gemm6kernel13GemmUniversalIN4cute5tupleIJiiiiEEENS1_10collective13CollectiveMmaINS1_37MainloopSm90TmaGmmaWarpSpecializedFP8ILi4ENS5_IJNS4_1CILi1EEESB_SB_EEENS1_35KernelTmaWarpSpecializedCooperativeEEENS5_IJNSA_ILi192EEENSA_ILi224EEENSA_ILi128EEEEEENS_12float_e4m3_tENS5_IJlSB_lEEESJ_SK_NS4_8TiledMMAINS4_8MMA_AtomIJNS4_4SM904GMMA30MMA_64x32x32_F32E4M3E4M3_SS_TNILNSO_7ScaleInE1ELSQ_1EEEEEENS4_6LayoutINS5_IJNSA_ILi2EEESB_SB_EEENS5_IJSB_NSA_ILi0EEESW_EEEEENS5_IJNS4_10UnderscoreESZ_SZ_EEEEENS4_13SM90_TMA_LOADENS4_14ComposedLayoutINS4_7SwizzleILi3ELi4ELi3EEENS4_18smem_ptr_flag_bitsILi8EEENST_INS5_IJNSA_ILi8EEESH_EEENS5_IJSH_SB_EEEEEEEvNS4_8identityES12_S1C_vS1D_EENS_8epilogue10collective6detail29Sm90TmaWarpSpecializedAdapterINS1G_15DefaultEpilogueISJ_SK_SK_NS1F_6thread17LinearCombinationISJ_Li1EffLNS1K_9ScaleType4KindE0ELNS_15FloatRoundStyleE2ESJ_EENS1_15EpilogueDefaultEEEEEvvEEEEvNT_6ParamsE --------------------------
	.section	.nv.constant0._ZN7cutlass13device_kernelINS_4gemm6kernel13GemmUniversalIN4cute5tupleIJiiiiEEENS1_10collective13CollectiveMmaINS1_37MainloopSm90TmaGmmaWarpSpecializedFP8ILi4ENS5_IJNS4_1CILi1EEESB_SB_EEENS1_35KernelTmaWarpSpecializedCooperativeEEENS5_IJNSA_ILi192EEENSA_ILi224EEENSA_ILi128EEEEEENS_12float_e4m3_tENS5_IJlSB_lEEESJ_SK_NS4_8TiledMMAINS4_8MMA_AtomIJNS4_4SM904GMMA30MMA_64x32x32_F32E4M3E4M3_SS_TNILNSO_7ScaleInE1ELSQ_1EEEEEENS4_6LayoutINS5_IJNSA_ILi2EEESB_SB_EEENS5_IJSB_NSA_ILi0EEESW_EEEEENS5_IJNS4_10UnderscoreESZ_SZ_EEEEENS4_13SM90_TMA_LOADENS4_14ComposedLayoutINS4_7SwizzleILi3ELi4ELi3EEENS4_18smem_ptr_flag_bitsILi8EEENST_INS5_IJNSA_ILi8EEESH_EEENS5_IJSH_SB_EEEEEEEvNS4_8identityES12_S1C_vS1D_EENS_8epilogue10collective6detail29Sm90TmaWarpSpecializedAdapterINS1G_15DefaultEpilogueISJ_SK_SK_NS1F_6thread17LinearCombinationISJ_Li1EffLNS1K_9ScaleType4KindE0ELNS_15FloatRoundStyleE2ESJ_EENS1_15EpilogueDefaultEEEEEvvEEEEvNT_6ParamsE,"a",@progbits
	.sectionflags	@""
	.align	4
.nv.constant0._ZN7cutlass13device_kernelINS_4gemm6kernel13GemmUniversalIN4cute5tupleIJiiiiEEENS1_10collective13CollectiveMmaINS1_37MainloopSm90TmaGmmaWarpSpecializedFP8ILi4ENS5_IJNS4_1CILi1EEESB_SB_EEENS1_35KernelTmaWarpSpecializedCooperativeEEENS5_IJNSA_ILi192EEENSA_ILi224EEENSA_ILi128EEEEEENS_12float_e4m3_tENS5_IJlSB_lEEESJ_SK_NS4_8TiledMMAINS4_8MMA_AtomIJNS4_4SM904GMMA30MMA_64x32x32_F32E4M3E4M3_SS_TNILNSO_7ScaleInE1ELSQ_1EEEEEENS4_6LayoutINS5_IJNSA_ILi2EEESB_SB_EEENS5_IJSB_NSA_ILi0EEESW_EEEEENS5_IJNS4_10UnderscoreESZ_SZ_EEEEENS4_13SM90_TMA_LOADENS4_14ComposedLayoutINS4_7SwizzleILi3ELi4ELi3EEENS4_18smem_ptr_flag_bitsILi8EEENST_INS5_IJNSA_ILi8EEESH_EEENS5_IJSH_SB_EEEEEEEvNS4_8identityES12_S1C_vS1D_EENS_8epilogue10collective6detail29Sm90TmaWarpSpecializedAdapterINS1G_15DefaultEpilogueISJ_SK_SK_NS1F_6thread17LinearCombinationISJ_Li1EffLNS1K_9ScaleType4KindE0ELNS_15FloatRoundStyleE2ESJ_EENS1_15EpilogueDefaultEEEEEvvEEEEvNT_6ParamsE:
	.zero		1664


//--------------------- SYMBOLS --------------------------

	.type		.nv.reservedSmem.offset0,@object
	.size		.nv.reservedSmem.offset0,0x4
